//
// Generated by NVIDIA NVVM Compiler
//
// Compiler Build ID: CL-36424714
// Cuda compilation tools, release 13.0, V13.0.88
// Based on NVVM 20.0.0
//

.version 9.0
.target sm_100
.address_size 64

	// .globl	_Z8binarizePi4int2Pf
// _ZZ8edt_passPiiiiE6coeffs has been demoted
// _ZZ8edt_passPiiiiE5verts has been demoted
// _ZZ8edt_passPiiiiE5signs has been demoted

.visible .entry _Z8binarizePi4int2Pf(
	.param .u64 .ptr .align 1 _Z8binarizePi4int2Pf_param_0,
	.param .align 8 .b8 _Z8binarizePi4int2Pf_param_1[8],
	.param .u64 .ptr .align 1 _Z8binarizePi4int2Pf_param_2
)
{
	.reg .pred 	%p<6>;
	.reg .b32 	%r<23>;
	.reg .b32 	%f<2>;
	.reg .b64 	%rd<9>;

	ld.param.u64 	%rd1, [_Z8binarizePi4int2Pf_param_0];
	ld.param.v2.u32 	{%r4, %r5}, [_Z8binarizePi4int2Pf_param_1];
	ld.param.u64 	%rd2, [_Z8binarizePi4int2Pf_param_2];
	mov.u32 	%r8, %ctaid.x;
	mov.u32 	%r9, %ntid.x;
	mov.u32 	%r10, %tid.x;
	mad.lo.s32 	%r11, %r8, %r9, %r10;
	mov.u32 	%r12, %ctaid.y;
	mov.u32 	%r13, %ntid.y;
	mov.u32 	%r14, %tid.y;
	mad.lo.s32 	%r15, %r12, %r13, %r14;
	mad.lo.s32 	%r1, %r4, %r15, %r11;
	max.s32 	%r2, %r4, %r5;
	setp.le.s32 	%p1, %r4, %r11;
	setp.le.s32 	%p2, %r5, %r15;
	or.pred  	%p3, %p1, %p2;
	@%p3 bra 	$L__BB0_5;
	cvta.to.global.u64 	%rd3, %rd2;
	mul.wide.s32 	%rd4, %r1, 4;
	add.s64 	%rd5, %rd3, %rd4;
	ld.global.f32 	%f1, [%rd5];
	setp.eq.f32 	%p4, %f1, 0f00000000;
	mov.b32 	%r22, 0;
	@%p4 bra 	$L__BB0_4;
	setp.lt.f32 	%p5, %f1, 0f00000000;
	mov.b32 	%r22, -1;
	@%p5 bra 	$L__BB0_4;
	mov.b32 	%r22, 1;
$L__BB0_4:
	mul.lo.s32 	%r20, %r2, %r2;
	mul.lo.s32 	%r21, %r20, %r22;
	cvta.to.global.u64 	%rd6, %rd1;
	add.s64 	%rd8, %rd6, %rd4;
	st.global.u32 	[%rd8], %r21;
$L__BB0_5:
	ret;

}
	// .globl	_Z8edt_passPiiii
.visible .entry _Z8edt_passPiiii(
	.param .u64 .ptr .align 1 _Z8edt_passPiiii_param_0,
	.param .u32 _Z8edt_passPiiii_param_1,
	.param .u32 _Z8edt_passPiiii_param_2,
	.param .u32 _Z8edt_passPiiii_param_3
)
{
	.reg .pred 	%p<17>;
	.reg .b32 	%r<121>;
	.reg .b64 	%rd<5>;
	// demoted variable
	.shared .align 4 .b8 _ZZ8edt_passPiiiiE6coeffs[2048];
	// demoted variable
	.shared .align 4 .b8 _ZZ8edt_passPiiiiE5verts[2048];
	// demoted variable
	.shared .align 4 .b8 _ZZ8edt_passPiiiiE5signs[2048];
	ld.param.u64 	%rd2, [_Z8edt_passPiiii_param_0];
	ld.param.u32 	%r32, [_Z8edt_passPiiii_param_1];
	ld.param.u32 	%r33, [_Z8edt_passPiiii_param_2];
	ld.param.u32 	%r34, [_Z8edt_passPiiii_param_3];
	cvta.to.global.u64 	%rd3, %rd2;
	mov.u32 	%r35, %ctaid.x;
	mov.u32 	%r36, %ntid.x;
	mov.u32 	%r37, %tid.x;
	mad.lo.s32 	%r38, %r35, %r36, %r37;
	mov.u32 	%r39, %ctaid.y;
	mov.u32 	%r40, %ntid.y;
	mov.u32 	%r41, %tid.y;
	mad.lo.s32 	%r42, %r39, %r40, %r41;
	mad.lo.s32 	%r43, %r32, %r42, %r38;
	mul.wide.s32 	%rd4, %r43, 4;
	add.s64 	%rd1, %rd3, %rd4;
	setp.eq.s32 	%p1, %r34, 0;
	and.b32  	%r44, %r42, 268435454;
	and.b32  	%r45, %r38, -2;
	selp.b32 	%r119, %r32, %r33, %p1;
	selp.b32 	%r2, %r38, %r42, %p1;
	selp.b32 	%r118, %r45, %r44, %p1;
	ld.global.u32 	%r4, [%rd1];
	setp.lt.s32 	%p2, %r4, 0;
	setp.gt.s32 	%p3, %r4, 0;
	selp.b32 	%r46, 1, 0, %p3;
	selp.b32 	%r5, -1, %r46, %p2;
	abs.s32 	%r120, %r4;
	mul.lo.s32 	%r47, %r5, %r2;
	shl.b32 	%r48, %r2, 2;
	mov.u32 	%r49, _ZZ8edt_passPiiiiE5signs;
	add.s32 	%r7, %r49, %r48;
	st.shared.u32 	[%r7], %r47;
	mov.u32 	%r50, _ZZ8edt_passPiiiiE6coeffs;
	add.s32 	%r8, %r50, %r48;
	st.shared.u32 	[%r8], %r120;
	bar.sync 	0;
	xor.b32  	%r9, %r2, 1;
	xor.b32  	%r51, %r48, 4;
	add.s32 	%r52, %r50, %r51;
	ld.shared.u32 	%r10, [%r52];
	add.s32 	%r53, %r49, %r51;
	ld.shared.u32 	%r54, [%r53];
	mul.lo.s32 	%r55, %r54, %r5;
	setp.gt.s32 	%p4, %r55, -1;
	@%p4 bra 	$L__BB1_4;
	setp.gt.s32 	%p6, %r4, -1;
	@%p6 bra 	$L__BB1_3;
	mov.b32 	%r120, 0;
	st.shared.u32 	[%r8], %r120;
	mov.u32 	%r69, _ZZ8edt_passPiiiiE5verts;
	add.s32 	%r70, %r69, %r48;
	st.shared.u32 	[%r70], %r2;
	st.shared.u32 	[%r7], %r120;
	bra.uni 	$L__BB1_7;
$L__BB1_3:
	mov.b32 	%r120, 1;
	st.shared.u32 	[%r8], %r120;
	mov.u32 	%r65, _ZZ8edt_passPiiiiE5verts;
	add.s32 	%r66, %r65, %r48;
	st.shared.u32 	[%r66], %r9;
	bra.uni 	$L__BB1_7;
$L__BB1_4:
	setp.le.s32 	%p5, %r120, %r10;
	@%p5 bra 	$L__BB1_6;
	add.s32 	%r59, %r10, 1;
	st.shared.u32 	[%r8], %r59;
	mov.u32 	%r61, _ZZ8edt_passPiiiiE5verts;
	add.s32 	%r62, %r61, %r48;
	st.shared.u32 	[%r62], %r9;
	bra.uni 	$L__BB1_7;
$L__BB1_6:
	mov.u32 	%r57, _ZZ8edt_passPiiiiE5verts;
	add.s32 	%r58, %r57, %r48;
	st.shared.u32 	[%r58], %r2;
$L__BB1_7:
	bar.sync 	0;
	setp.lt.s32 	%p7, %r119, 1;
	@%p7 bra 	$L__BB1_13;
	mov.b32 	%r116, 3;
	mov.u32 	%r78, _ZZ8edt_passPiiiiE5verts;
$L__BB1_9:
	and.b32  	%r72, %r118, -4;
	shr.s32 	%r16, %r72, 1;
	and.b32  	%r73, %r118, 3;
	shr.u32 	%r17, %r73, 1;
	or.b32  	%r74, %r17, %r73;
	and.b32  	%r75, %r116, %r2;
	shl.b32 	%r76, %r118, 2;
	and.b32  	%r77, %r76, -16;
	add.s32 	%r79, %r78, %r77;
	ld.shared.u32 	%r80, [%r79+4];
	ld.shared.u32 	%r18, [%r79+8];
	add.s32 	%r82, %r50, %r77;
	ld.shared.u32 	%r83, [%r82+4];
	ld.shared.u32 	%r19, [%r82+8];
	add.s32 	%r20, %r49, %r77;
	ld.shared.u32 	%r85, [%r20+4];
	ld.shared.u32 	%r86, [%r20+8];
	mul.lo.s32 	%r87, %r86, %r85;
	setp.lt.s32 	%p8, %r87, 0;
	setp.gt.u32 	%p9, %r119, 3;
	and.pred  	%p10, %p9, %p8;
	min.s32 	%r88, %r85, %r86;
	abs.s32 	%r89, %r88;
	selp.b32 	%r21, %r89, %r80, %p10;
	selp.b32 	%r22, 0, %r83, %p10;
	sub.s32 	%r90, %r2, %r21;
	mad.lo.s32 	%r23, %r90, %r90, %r22;
	sub.s32 	%r91, %r2, %r18;
	mad.lo.s32 	%r24, %r91, %r91, %r19;
	shl.b32 	%r92, %r74, 2;
	add.s32 	%r93, %r79, %r92;
	ld.shared.u32 	%r25, [%r93];
	sub.s32 	%r94, %r2, %r25;
	add.s32 	%r95, %r82, %r92;
	ld.shared.u32 	%r26, [%r95];
	mad.lo.s32 	%r27, %r94, %r94, %r26;
	min.s32 	%r96, %r23, %r27;
	min.s32 	%r97, %r24, %r96;
	min.s32 	%r120, %r120, %r97;
	setp.ne.s32 	%p11, %r75, 0;
	setp.ne.s32 	%p12, %r75, %r116;
	and.pred  	%p13, %p11, %p12;
	@%p13 bra 	$L__BB1_11;
	min.s32 	%r98, %r24, %r23;
	setp.lt.s32 	%p14, %r98, %r27;
	setp.lt.s32 	%p15, %r24, %r23;
	selp.b32 	%r99, %r18, %r21, %p15;
	selp.b32 	%r100, %r19, %r22, %p15;
	selp.b32 	%r101, %r99, %r25, %p14;
	selp.b32 	%r102, %r100, %r26, %p14;
	mad.lo.s32 	%r103, %r17, 12, %r20;
	ld.shared.u32 	%r104, [%r103];
	bar.sync 	0;
	add.s32 	%r105, %r16, %r17;
	shl.b32 	%r106, %r105, 2;
	add.s32 	%r108, %r49, %r106;
	st.shared.u32 	[%r108], %r104;
	add.s32 	%r110, %r50, %r106;
	st.shared.u32 	[%r110], %r102;
	add.s32 	%r112, %r78, %r106;
	st.shared.u32 	[%r112], %r101;
	bar.sync 	0;
	bra.uni 	$L__BB1_12;
$L__BB1_11:
	bar.sync 	0;
	bar.sync 	0;
$L__BB1_12:
	shl.b32 	%r113, %r116, 1;
	or.b32  	%r116, %r113, 1;
	setp.gt.u32 	%p16, %r119, 1;
	shr.u32 	%r119, %r119, 1;
	mov.u32 	%r118, %r16;
	@%p16 bra 	$L__BB1_9;
$L__BB1_13:
	mul.lo.s32 	%r114, %r120, %r5;
	st.global.u32 	[%rd1], %r114;
	ret;

}
	// .globl	_Z11signed_sqrtPi4int2Pf
.visible .entry _Z11signed_sqrtPi4int2Pf(
	.param .u64 .ptr .align 1 _Z11signed_sqrtPi4int2Pf_param_0,
	.param .align 8 .b8 _Z11signed_sqrtPi4int2Pf_param_1[8],
	.param .u64 .ptr .align 1 _Z11signed_sqrtPi4int2Pf_param_2
)
{
	.reg .pred 	%p<5>;
	.reg .b32 	%r<18>;
	.reg .b32 	%f<7>;
	.reg .b64 	%rd<8>;

	ld.param.u64 	%rd1, [_Z11signed_sqrtPi4int2Pf_param_0];
	ld.param.v2.u32 	{%r5, %r6}, [_Z11signed_sqrtPi4int2Pf_param_1];
	ld.param.u64 	%rd2, [_Z11signed_sqrtPi4int2Pf_param_2];
	mov.u32 	%r7, %ctaid.x;
	mov.u32 	%r8, %ntid.x;
	mov.u32 	%r9, %tid.x;
	mad.lo.s32 	%r3, %r7, %r8, %r9;
	mov.u32 	%r10, %ctaid.y;
	mov.u32 	%r11, %ntid.y;
	mov.u32 	%r12, %tid.y;
	mad.lo.s32 	%r13, %r10, %r11, %r12;
	setp.le.s32 	%p1, %r5, %r3;
	setp.le.s32 	%p2, %r6, %r13;
	or.pred  	%p3, %p1, %p2;
	@%p3 bra 	$L__BB2_2;
	cvta.to.global.u64 	%rd3, %rd1;
	cvta.to.global.u64 	%rd4, %rd2;
	mad.lo.s32 	%r14, %r5, %r13, %r3;
	mul.wide.s32 	%rd5, %r14, 4;
	add.s64 	%rd6, %rd3, %rd5;
	ld.global.u32 	%r15, [%rd6];
	setp.lt.s32 	%p4, %r15, 0;
	abs.s32 	%r16, %r15;
	cvt.rn.f32.u32 	%f1, %r16;
	sqrt.rn.f32 	%f2, %f1;
	neg.f32 	%f3, %f2;
	selp.f32 	%f4, %f3, %f2, %p4;
	min.s32 	%r17, %r6, %r5;
	cvt.rn.f32.s32 	%f5, %r17;
	div.rn.f32 	%f6, %f4, %f5;
	add.s64 	%rd7, %rd4, %rd5;
	st.global.f32 	[%rd7], %f6;
$L__BB2_2:
	ret;

}


// ===== COMPILED SASS (sm_100) =====

	.target	sm_100

	.elftype	@"ET_EXEC"


//--------------------- .note.nv.tkinfo           --------------------------
	.section	.note.nv.tkinfo,"",@"SHT_NOTE"
	.sectionflags	@"SHF_NOTE_NV_TKINFO"
	.tkinfo
        /*0018*/ 	.word	0x00000002
        /*0030*/ 	.string	""
        /*0030*/ 	.string	"ptxas"
        /*0030*/ 	.string	"Cuda compilation tools, release 13.0, V13.0.88"
        /*0030*/ 	.string	"Build cuda_13.0.r13.0/compiler.36424714_0"
        /*0030*/ 	.string	"-arch sm_100 -m 64 "



//--------------------- .note.nv.cuinfo           --------------------------
	.section	.note.nv.cuinfo,"",@"SHT_NOTE"
	.sectionflags	@"SHF_NOTE_NV_CUINFO"
        /*0018*/ 	.short	0x0002
        /*001a*/ 	.short	0x0064
        /*001c*/ 	.short	0x0082
	.zero		2


//--------------------- .nv.info                  --------------------------
	.section	.nv.info,"",@"SHT_CUDA_INFO"
	.align	4


	//----- nvinfo : EIATTR_REGCOUNT
	.align		4
        /*0000*/ 	.byte	0x04, 0x2f
        /*0002*/ 	.short	(.L_1 - .L_0)
	.align		4
.L_0:
        /*0004*/ 	.word	index@(_Z8binarizePi4int2Pf)
        /*0008*/ 	.word	0x0000000a


	//----- nvinfo : EIATTR_FRAME_SIZE
	.align		4
.L_1:
        /*000c*/ 	.byte	0x04, 0x11
        /*000e*/ 	.short	(.L_3 - .L_2)
	.align		4
.L_2:
        /*0010*/ 	.word	index@(_Z8binarizePi4int2Pf)
        /*0014*/ 	.word	0x00000000


	//----- nvinfo : EIATTR_REGCOUNT
	.align		4
.L_3:
        /*0018*/ 	.byte	0x04, 0x2f
        /*001a*/ 	.short	(.L_5 - .L_4)
	.align		4
.L_4:
        /*001c*/ 	.word	index@(_Z8edt_passPiiii)
        /*0020*/ 	.word	0x0000001a


	//----- nvinfo : EIATTR_FRAME_SIZE
	.align		4
.L_5:
        /*0024*/ 	.byte	0x04, 0x11
        /*0026*/ 	.short	(.L_7 - .L_6)
	.align		4
.L_6:
        /*0028*/ 	.word	index@(_Z8edt_passPiiii)
        /*002c*/ 	.word	0x00000000


	//----- nvinfo : EIATTR_REGCOUNT
	.align		4
.L_7:
        /*0030*/ 	.byte	0x04, 0x2f
        /*0032*/ 	.short	(.L_9 - .L_8)
	.align		4
.L_8:
        /*0034*/ 	.word	index@(_Z11signed_sqrtPi4int2Pf)
        /*0038*/ 	.word	0x0000000f


	//----- nvinfo : EIATTR_FRAME_SIZE
	.align		4
.L_9:
        /*003c*/ 	.byte	0x04, 0x11
        /*003e*/ 	.short	(.L_11 - .L_10)
	.align		4
.L_10:
        /*0040*/ 	.word	index@($__internal_1_$__cuda_sm3x_div_rn_noftz_f32_slowpath)
        /*0044*/ 	.word	0x00000000


	//----- nvinfo : EIATTR_FRAME_SIZE
	.align		4
.L_11:
        /*0048*/ 	.byte	0x04, 0x11
        /*004a*/ 	.short	(.L_13 - .L_12)
	.align		4
.L_12:
        /*004c*/ 	.word	index@($__internal_0_$__cuda_sm20_sqrt_rn_f32_slowpath)
        /*0050*/ 	.word	0x00000000


	//----- nvinfo : EIATTR_FRAME_SIZE
	.align		4
.L_13:
        /*0054*/ 	.byte	0x04, 0x11
        /*0056*/ 	.short	(.L_15 - .L_14)
	.align		4
.L_14:
        /*0058*/ 	.word	index@(_Z11signed_sqrtPi4int2Pf)
        /*005c*/ 	.word	0x00000000


	//----- nvinfo : EIATTR_MIN_STACK_SIZE
	.align		4
.L_15:
        /*0060*/ 	.byte	0x04, 0x12
        /*0062*/ 	.short	(.L_17 - .L_16)
	.align		4
.L_16:
        /*0064*/ 	.word	index@(_Z11signed_sqrtPi4int2Pf)
        /*0068*/ 	.word	0x00000000


	//----- nvinfo : EIATTR_MIN_STACK_SIZE
	.align		4
.L_17:
        /*006c*/ 	.byte	0x04, 0x12
        /*006e*/ 	.short	(.L_19 - .L_18)
	.align		4
.L_18:
        /*0070*/ 	.word	index@(_Z8edt_passPiiii)
        /*0074*/ 	.word	0x00000000


	//----- nvinfo : EIATTR_MIN_STACK_SIZE
	.align		4
.L_19:
        /*0078*/ 	.byte	0x04, 0x12
        /*007a*/ 	.short	(.L_21 - .L_20)
	.align		4
.L_20:
        /*007c*/ 	.word	index@(_Z8binarizePi4int2Pf)
        /*0080*/ 	.word	0x00000000
.L_21:


//--------------------- .nv.compat                --------------------------
	.section	.nv.compat,"",@"SHT_CUDA_COMPAT_INFO"
	.align	4
        /*0000*/ 	.byte	0x02, 0x09, 0x00, 0x00, 0x02, 0x02, 0x01, 0x00, 0x02, 0x05, 0x05, 0x00, 0x03, 0x07, 0x01, 0x01
        /*0010*/ 	.byte	0x02, 0x03, 0x00, 0x00, 0x02, 0x06, 0x01, 0x00, 0x04, 0x0b, 0x08, 0x00, 0x01, 0x00, 0x00, 0x00
        /*0020*/ 	.byte	0x00, 0x00, 0x00, 0x00


//--------------------- .nv.info._Z11signed_sqrtPi4int2Pf --------------------------
	.section	.nv.info._Z11signed_sqrtPi4int2Pf,"",@"SHT_CUDA_INFO"
	.sectionflags	@""
	.align	4


	//----- nvinfo : EIATTR_CUDA_API_VERSION
	.align		4
        /*0000*/ 	.byte	0x04, 0x37
        /*0002*/ 	.short	(.L_23 - .L_22)
.L_22:
        /*0004*/ 	.word	0x00000082


	//----- nvinfo : EIATTR_KPARAM_INFO
	.align		4
.L_23:
        /*0008*/ 	.byte	0x04, 0x17
        /*000a*/ 	.short	(.L_25 - .L_24)
.L_24:
        /*000c*/ 	.word	0x00000000
        /*0010*/ 	.short	0x0002
        /*0012*/ 	.short	0x0010
        /*0014*/ 	.byte	0x00, 0xf5, 0x21, 0x00


	//----- nvinfo : EIATTR_KPARAM_INFO
	.align		4
.L_25:
        /*0018*/ 	.byte	0x04, 0x17
        /*001a*/ 	.short	(.L_27 - .L_26)
.L_26:
        /*001c*/ 	.word	0x00000000
        /*0020*/ 	.short	0x0001
        /*0022*/ 	.short	0x0008
        /*0024*/ 	.byte	0x00, 0xf0, 0x21, 0x00


	//----- nvinfo : EIATTR_KPARAM_INFO
	.align		4
.L_27:
        /*0028*/ 	.byte	0x04, 0x17
        /*002a*/ 	.short	(.L_29 - .L_28)
.L_28:
        /*002c*/ 	.word	0x00000000
        /*0030*/ 	.short	0x0000
        /*0032*/ 	.short	0x0000
        /*0034*/ 	.byte	0x00, 0xf5, 0x21, 0x00


	//----- nvinfo : EIATTR_SPARSE_MMA_MASK
	.align		4
.L_29:
        /*0038*/ 	.byte	0x03, 0x50
        /*003a*/ 	.short	0x0000


	//----- nvinfo : EIATTR_MAXREG_COUNT
	.align		4
        /*003c*/ 	.byte	0x03, 0x1b
        /*003e*/ 	.short	0x00ff


	//----- nvinfo : EIATTR_MERCURY_ISA_VERSION
	.align		4
        /*0040*/ 	.byte	0x03, 0x5f
        /*0042*/ 	.short	0x0101


	//----- nvinfo : EIATTR_VRC_CTA_INIT_COUNT
	.align		4
        /*0044*/ 	.byte	0x02, 0x4a
	.zero		1
	.zero		1


	//----- nvinfo : EIATTR_EXIT_INSTR_OFFSETS
	.align		4
        /*0048*/ 	.byte	0x04, 0x1c
        /*004a*/ 	.short	(.L_31 - .L_30)


	//   ....[0]....
.L_30:
        /*004c*/ 	.word	0x000000c0


	//   ....[1]....
        /*0050*/ 	.word	0x00000380


	//----- nvinfo : EIATTR_CRS_STACK_SIZE
	.align		4
.L_31:
        /*0054*/ 	.byte	0x04, 0x1e
        /*0056*/ 	.short	(.L_33 - .L_32)
.L_32:
        /*0058*/ 	.word	0x00000000


	//----- nvinfo : EIATTR_CBANK_PARAM_SIZE
	.align		4
.L_33:
        /*005c*/ 	.byte	0x03, 0x19
        /*005e*/ 	.short	0x0018


	//----- nvinfo : EIATTR_PARAM_CBANK
	.align		4
        /*0060*/ 	.byte	0x04, 0x0a
        /*0062*/ 	.short	(.L_35 - .L_34)
	.align		4
.L_34:
        /*0064*/ 	.word	index@(.nv.constant0._Z11signed_sqrtPi4int2Pf)
        /*0068*/ 	.short	0x0380
        /*006a*/ 	.short	0x0018


	//----- nvinfo : EIATTR_SW_WAR
	.align		4
.L_35:
        /*006c*/ 	.byte	0x04, 0x36
        /*006e*/ 	.short	(.L_37 - .L_36)
.L_36:
        /*0070*/ 	.word	0x00000008
.L_37:


//--------------------- .nv.info._Z8edt_passPiiii --------------------------
	.section	.nv.info._Z8edt_passPiiii,"",@"SHT_CUDA_INFO"
	.sectionflags	@""
	.align	4


	//----- nvinfo : EIATTR_CUDA_API_VERSION
	.align		4
        /*0000*/ 	.byte	0x04, 0x37
        /*0002*/ 	.short	(.L_39 - .L_38)
.L_38:
        /*0004*/ 	.word	0x00000082


	//----- nvinfo : EIATTR_KPARAM_INFO
	.align		4
.L_39:
        /*0008*/ 	.byte	0x04, 0x17
        /*000a*/ 	.short	(.L_41 - .L_40)
.L_40:
        /*000c*/ 	.word	0x00000000
        /*0010*/ 	.short	0x0003
        /*0012*/ 	.short	0x0010
        /*0014*/ 	.byte	0x00, 0xf0, 0x11, 0x00


	//----- nvinfo : EIATTR_KPARAM_INFO
	.align		4
.L_41:
        /*0018*/ 	.byte	0x04, 0x17
        /*001a*/ 	.short	(.L_43 - .L_42)
.L_42:
        /*001c*/ 	.word	0x00000000
        /*0020*/ 	.short	0x0002
        /*0022*/ 	.short	0x000c
        /*0024*/ 	.byte	0x00, 0xf0, 0x11, 0x00


	//----- nvinfo : EIATTR_KPARAM_INFO
	.align		4
.L_43:
        /*0028*/ 	.byte	0x04, 0x17
        /*002a*/ 	.short	(.L_45 - .L_44)
.L_44:
        /*002c*/ 	.word	0x00000000
        /*0030*/ 	.short	0x0001
        /*0032*/ 	.short	0x0008
        /*0034*/ 	.byte	0x00, 0xf0, 0x11, 0x00


	//----- nvinfo : EIATTR_KPARAM_INFO
	.align		4
.L_45:
        /*0038*/ 	.byte	0x04, 0x17
        /*003a*/ 	.short	(.L_47 - .L_46)
.L_46:
        /*003c*/ 	.word	0x00000000
        /*0040*/ 	.short	0x0000
        /*0042*/ 	.short	0x0000
        /*0044*/ 	.byte	0x00, 0xf5, 0x21, 0x00


	//----- nvinfo : EIATTR_SPARSE_MMA_MASK
	.align		4
.L_47:
        /*0048*/ 	.byte	0x03, 0x50
        /*004a*/ 	.short	0x0000


	//----- nvinfo : EIATTR_MAXREG_COUNT
	.align		4
        /*004c*/ 	.byte	0x03, 0x1b
        /*004e*/ 	.short	0x00ff


	//----- nvinfo : EIATTR_NUM_BARRIERS
	.align		4
        /*0050*/ 	.byte	0x02, 0x4c
        /*0052*/ 	.byte	0x01
	.zero		1


	//----- nvinfo : EIATTR_MERCURY_ISA_VERSION
	.align		4
        /*0054*/ 	.byte	0x03, 0x5f
        /*0056*/ 	.short	0x0101


	//----- nvinfo : EIATTR_VRC_CTA_INIT_COUNT
	.align		4
        /*0058*/ 	.byte	0x02, 0x4a
	.zero		1
	.zero		1


	//----- nvinfo : EIATTR_EXIT_INSTR_OFFSETS
	.align		4
        /*005c*/ 	.byte	0x04, 0x1c
        /*005e*/ 	.short	(.L_49 - .L_48)


	//   ....[0]....
.L_48:
        /*0060*/ 	.word	0x00000910


	//----- nvinfo : EIATTR_CRS_STACK_SIZE
	.align		4
.L_49:
        /*0064*/ 	.byte	0x04, 0x1e
        /*0066*/ 	.short	(.L_51 - .L_50)
.L_50:
        /*0068*/ 	.word	0x00000000


	//----- nvinfo : EIATTR_CBANK_PARAM_SIZE
	.align		4
.L_51:
        /*006c*/ 	.byte	0x03, 0x19
        /*006e*/ 	.short	0x0014


	//----- nvinfo : EIATTR_PARAM_CBANK
	.align		4
        /*0070*/ 	.byte	0x04, 0x0a
        /*0072*/ 	.short	(.L_53 - .L_52)
	.align		4
.L_52:
        /*0074*/ 	.word	index@(.nv.constant0._Z8edt_passPiiii)
        /*0078*/ 	.short	0x0380
        /*007a*/ 	.short	0x0014


	//----- nvinfo : EIATTR_SW_WAR
	.align		4
.L_53:
        /*007c*/ 	.byte	0x04, 0x36
        /*007e*/ 	.short	(.L_55 - .L_54)
.L_54:
        /*0080*/ 	.word	0x00000008
.L_55:


//--------------------- .nv.info._Z8binarizePi4int2Pf --------------------------
	.section	.nv.info._Z8binarizePi4int2Pf,"",@"SHT_CUDA_INFO"
	.sectionflags	@""
	.align	4


	//----- nvinfo : EIATTR_CUDA_API_VERSION
	.align		4
        /*0000*/ 	.byte	0x04, 0x37
        /*0002*/ 	.short	(.L_57 - .L_56)
.L_56:
        /*0004*/ 	.word	0x00000082


	//----- nvinfo : EIATTR_KPARAM_INFO
	.align		4
.L_57:
        /*0008*/ 	.byte	0x04, 0x17
        /*000a*/ 	.short	(.L_59 - .L_58)
.L_58:
        /*000c*/ 	.word	0x00000000
        /*0010*/ 	.short	0x0002
        /*0012*/ 	.short	0x0010
        /*0014*/ 	.byte	0x00, 0xf5, 0x21, 0x00


	//----- nvinfo : EIATTR_KPARAM_INFO
	.align		4
.L_59:
        /*0018*/ 	.byte	0x04, 0x17
        /*001a*/ 	.short	(.L_61 - .L_60)
.L_60:
        /*001c*/ 	.word	0x00000000
        /*0020*/ 	.short	0x0001
        /*0022*/ 	.short	0x0008
        /*0024*/ 	.byte	0x00, 0xf0, 0x21, 0x00


	//----- nvinfo : EIATTR_KPARAM_INFO
	.align		4
.L_61:
        /*0028*/ 	.byte	0x04, 0x17
        /*002a*/ 	.short	(.L_63 - .L_62)
.L_62:
        /*002c*/ 	.word	0x00000000
        /*0030*/ 	.short	0x0000
        /*0032*/ 	.short	0x0000
        /*0034*/ 	.byte	0x00, 0xf5, 0x21, 0x00


	//----- nvinfo : EIATTR_SPARSE_MMA_MASK
	.align		4
.L_63:
        /*0038*/ 	.byte	0x03, 0x50
        /*003a*/ 	.short	0x0000


	//----- nvinfo : EIATTR_MAXREG_COUNT
	.align		4
        /*003c*/ 	.byte	0x03, 0x1b
        /*003e*/ 	.short	0x00ff


	//----- nvinfo : EIATTR_MERCURY_ISA_VERSION
	.align		4
        /*0040*/ 	.byte	0x03, 0x5f
        /*0042*/ 	.short	0x0101


	//----- nvinfo : EIATTR_VRC_CTA_INIT_COUNT
	.align		4
        /*0044*/ 	.byte	0x02, 0x4a
	.zero		1
	.zero		1


	//----- nvinfo : EIATTR_EXIT_INSTR_OFFSETS
	.align		4
        /*0048*/ 	.byte	0x04, 0x1c
        /*004a*/ 	.short	(.L_65 - .L_64)


	//   ....[0]....
.L_64:
        /*004c*/ 	.word	0x000000d0


	//   ....[1]....
        /*0050*/ 	.word	0x00000210


	//----- nvinfo : EIATTR_CRS_STACK_SIZE
	.align		4
.L_65:
        /*0054*/ 	.byte	0x04, 0x1e
        /*0056*/ 	.short	(.L_67 - .L_66)
.L_66:
        /*0058*/ 	.word	0x00000000


	//----- nvinfo : EIATTR_CBANK_PARAM_SIZE
	.align		4
.L_67:
        /*005c*/ 	.byte	0x03, 0x19
        /*005e*/ 	.short	0x0018


	//----- nvinfo : EIATTR_PARAM_CBANK
	.align		4
        /*0060*/ 	.byte	0x04, 0x0a
        /*0062*/ 	.short	(.L_69 - .L_68)
	.align		4
.L_68:
        /*0064*/ 	.word	index@(.nv.constant0._Z8binarizePi4int2Pf)
        /*0068*/ 	.short	0x0380
        /*006a*/ 	.short	0x0018


	//----- nvinfo : EIATTR_SW_WAR
	.align		4
.L_69:
        /*006c*/ 	.byte	0x04, 0x36
        /*006e*/ 	.short	(.L_71 - .L_70)
.L_70:
        /*0070*/ 	.word	0x00000008
.L_71:


//--------------------- .nv.callgraph             --------------------------
	.section	.nv.callgraph,"",@"SHT_CUDA_CALLGRAPH"
	.align	4
	.sectionentsize	8
	.align		4
        /*0000*/ 	.word	0x00000000
	.align		4
        /*0004*/ 	.word	0xffffffff
	.align		4
        /*0008*/ 	.word	0x00000000
	.align		4
        /*000c*/ 	.word	0xfffffffe
	.align		4
        /*0010*/ 	.word	0x00000000
	.align		4
        /*0014*/ 	.word	0xfffffffd
	.align		4
        /*0018*/ 	.word	0x00000000
	.align		4
        /*001c*/ 	.word	0xfffffffc


//--------------------- .text._Z11signed_sqrtPi4int2Pf --------------------------
	.section	.text._Z11signed_sqrtPi4int2Pf,"ax",@progbits
	.align	128
        .global         _Z11signed_sqrtPi4int2Pf
        .type           _Z11signed_sqrtPi4int2Pf,@function
        .size           _Z11signed_sqrtPi4int2Pf,(.L_x_30 - _Z11signed_sqrtPi4int2Pf)
        .other          _Z11signed_sqrtPi4int2Pf,@"STO_CUDA_ENTRY STV_DEFAULT"
_Z11signed_sqrtPi4int2Pf:
.text._Z11signed_sqrtPi4int2Pf:
[----:B------:R-:W-:Y:S01]  /*0000*/  LDC R1, c[0x0][0x37c] ;  /* 0x0000df00ff017b82 */ /* 0x000fe20000000800 */
[----:B------:R-:W0:Y:S07]  /*0010*/  S2R R0, SR_TID.Y ;  /* 0x0000000000007919 */ /* 0x000e2e0000002200 */
[----:B------:R-:W1:Y:S01]  /*0020*/  LDC R2, c[0x0][0x360] ;  /* 0x0000d800ff027b82 */ /* 0x000e620000000800 */
[----:B------:R-:W2:Y:S01]  /*0030*/  LDCU.64 UR8, c[0x0][0x388] ;  /* 0x00007100ff0877ac */ /* 0x000ea20008000a00 */
[----:B------:R-:W1:Y:S06]  /*0040*/  S2R R5, SR_TID.X ;  /* 0x0000000000057919 */ /* 0x000e6c0000002100 */
[----:B------:R-:W0:Y:S08]  /*0050*/  S2UR UR5, SR_CTAID.Y ;  /* 0x00000000000579c3 */ /* 0x000e300000002600 */
[----:B------:R-:W0:Y:S08]  /*0060*/  LDC R3, c[0x0][0x364] ;  /* 0x0000d900ff037b82 */ /* 0x000e300000000800 */
[----:B------:R-:W1:Y:S01]  /*0070*/  S2UR UR4, SR_CTAID.X ;  /* 0x00000000000479c3 */ /* 0x000e620000002500 */
[----:B0-----:R-:W-:-:S05]  /*0080*/  IMAD R3, R3, UR5, R0 ;  /* 0x0000000503037c24 */ /* 0x001fca000f8e0200 */
[----:B--2---:R-:W-:Y:S01]  /*0090*/  ISETP.GE.AND P0, PT, R3, UR9, PT ;  /* 0x0000000903007c0c */ /* 0x004fe2000bf06270 */
[----:B-1----:R-:W-:-:S05]  /*00a0*/  IMAD R2, R2, UR4, R5 ;  /* 0x0000000402027c24 */ /* 0x002fca000f8e0205 */
[----:B------:R-:W-:-:S13]  /*00b0*/  ISETP.GE.OR P0, PT, R2, UR8, P0 ;  /* 0x0000000802007c0c */ /* 0x000fda0008706670 */
[----:B------:R-:W-:Y:S05]  /*00c0*/  @P0 EXIT ;  /* 0x000000000000094d */ /* 0x000fea0003800000 */
[----:B------:R-:W0:Y:S01]  /*00d0*/  LDC.64 R4, c[0x0][0x380] ;  /* 0x0000e000ff047b82 */ /* 0x000e220000000a00 */
[----:B------:R-:W1:Y:S01]  /*00e0*/  LDCU.64 UR6, c[0x0][0x358] ;  /* 0x00006b00ff0677ac */ /* 0x000e620008000a00 */
[----:B------:R-:W-:-:S04]  /*00f0*/  IMAD R2, R3, UR8, R2 ;  /* 0x0000000803027c24 */ /* 0x000fc8000f8e0202 */
[----:B0-----:R-:W-:-:S06]  /*0100*/  IMAD.WIDE R4, R2, 0x4, R4 ;  /* 0x0000000402047825 */ /* 0x001fcc00078e0204 */
[----:B-1----:R-:W2:Y:S01]  /*0110*/  LDG.E R4, desc[UR6][R4.64] ;  /* 0x0000000604047981 */ /* 0x002ea2000c1e1900 */
[----:B------:R-:W-:Y:S01]  /*0120*/  BSSY.RECONVERGENT B0, `(.L_x_0) ;  /* 0x0000010000007945 */ /* 0x000fe20003800200 */
[----:B--2---:R-:W-:Y:S02]  /*0130*/  IABS R0, R4 ;  /* 0x0000000400007213 */ /* 0x004fe40000000000 */
[----:B------:R-:W-:Y:S02]  /*0140*/  ISETP.GE.AND P0, PT, R4, RZ, PT ;  /* 0x000000ff0400720c */ /* 0x000fe40003f06270 */
[----:B------:R-:W-:-:S04]  /*0150*/  I2FP.F32.S32 R0, R0 ;  /* 0x0000000000007245 */ /* 0x000fc80000201400 */
[----:B------:R0:W1:Y:S01]  /*0160*/  MUFU.RSQ R3, R0 ;  /* 0x0000000000037308 */ /* 0x0000620000001400 */
[----:B------:R-:W-:-:S05]  /*0170*/  VIADD R6, R0, 0xf3000000 ;  /* 0xf300000000067836 */ /* 0x000fca0000000000 */
[----:B------:R-:W-:-:S13]  /*0180*/  ISETP.GT.U32.AND P1, PT, R6, 0x727fffff, PT ;  /* 0x727fffff0600780c */ /* 0x000fda0003f24070 */
[----:B01----:R-:W-:Y:S05]  /*0190*/  @!P1 BRA `(.L_x_1) ;  /* 0x0000000000109947 */ /* 0x003fea0003800000 */
[----:B------:R-:W-:-:S07]  /*01a0*/  MOV R8, 0x1c0 ;  /* 0x000001c000087802 */ /* 0x000fce0000000f00 */
[----:B------:R-:W-:Y:S05]  /*01b0*/  CALL.REL.NOINC `($__internal_0_$__cuda_sm20_sqrt_rn_f32_slowpath) ;  /* 0x0000000000747944 */ /* 0x000fea0003c00000 */
[----:B------:R-:W-:Y:S01]  /*01c0*/  IMAD.MOV.U32 R0, RZ, RZ, R3 ;  /* 0x000000ffff007224 */ /* 0x000fe200078e0003 */
[----:B------:R-:W-:Y:S06]  /*01d0*/  BRA `(.L_x_2) ;  /* 0x0000000000107947 */ /* 0x000fec0003800000 */
.L_x_1:
[----:B------:R-:W-:Y:S01]  /*01e0*/  FMUL.FTZ R5, R0, R3 ;  /* 0x0000000300057220 */ /* 0x000fe20000410000 */
[----:B------:R-:W-:-:S03]  /*01f0*/  FMUL.FTZ R3, R3, 0.5 ;  /* 0x3f00000003037820 */ /* 0x000fc60000410000 */
[----:B------:R-:W-:-:S04]  /*0200*/  FFMA R0, -R5, R5, R0 ;  /* 0x0000000505007223 */ /* 0x000fc80000000100 */
[----:B------:R-:W-:-:S07]  /*0210*/  FFMA R0, R0, R3, R5 ;  /* 0x0000000300007223 */ /* 0x000fce0000000005 */
.L_x_2:
[----:B------:R-:W-:Y:S05]  /*0220*/  BSYNC.RECONVERGENT B0 ;  /* 0x0000000000007941 */ /* 0x000fea0003800200 */
.L_x_0:
[----:B------:R-:W0:Y:S01]  /*0230*/  LDCU.64 UR4, c[0x0][0x388] ;  /* 0x00007100ff0477ac */ /* 0x000e220008000a00 */
[----:B------:R-:W-:Y:S01]  /*0240*/  FSEL R0, -R0, R0, !P0 ;  /* 0x0000000000007208 */ /* 0x000fe20004000100 */
[----:B------:R-:W-:Y:S01]  /*0250*/  BSSY.RECONVERGENT B0, `(.L_x_3) ;  /* 0x000000f000007945 */ /* 0x000fe20003800200 */
[----:B0-----:R-:W-:-:S04]  /*0260*/  UISETP.LT.AND UP0, UPT, UR5, UR4, UPT ;  /* 0x000000040500728c */ /* 0x001fc8000bf01270 */
[----:B------:R-:W-:-:S06]  /*0270*/  USEL UR4, UR5, UR4, UP0 ;  /* 0x0000000405047287 */ /* 0x000fcc0008000000 */
[----:B------:R-:W-:-:S04]  /*0280*/  I2FP.F32.S32 R3, UR4 ;  /* 0x0000000400037c45 */ /* 0x000fc80008201400 */
[----:B------:R-:W0:Y:S08]  /*0290*/  MUFU.RCP R4, R3 ;  /* 0x0000000300047308 */ /* 0x000e300000001000 */
[----:B------:R-:W1:Y:S01]  /*02a0*/  FCHK P0, R0, R3 ;  /* 0x0000000300007302 */ /* 0x000e620000000000 */
[----:B0-----:R-:W-:-:S04]  /*02b0*/  FFMA R5, -R3, R4, 1 ;  /* 0x3f80000003057423 */ /* 0x001fc80000000104 */
[----:B------:R-:W-:-:S04]  /*02c0*/  FFMA R5, R4, R5, R4 ;  /* 0x0000000504057223 */ /* 0x000fc80000000004 */
[----:B------:R-:W-:-:S04]  /*02d0*/  FFMA R4, R0, R5, RZ ;  /* 0x0000000500047223 */ /* 0x000fc800000000ff */
[----:B------:R-:W-:-:S04]  /*02e0*/  FFMA R6, -R3, R4, R0 ;  /* 0x0000000403067223 */ /* 0x000fc80000000100 */
[----:B------:R-:W-:Y:S01]  /*02f0*/  FFMA R7, R5, R6, R4 ;  /* 0x0000000605077223 */ /* 0x000fe20000000004 */
[----:B-1----:R-:W-:Y:S06]  /*0300*/  @!P0 BRA `(.L_x_4) ;  /* 0x00000000000c8947 */ /* 0x002fec0003800000 */
[----:B------:R-:W-:-:S07]  /*0310*/  MOV R4, 0x330 ;  /* 0x0000033000047802 */ /* 0x000fce0000000f00 */
[----:B------:R-:W-:Y:S05]  /*0320*/  CALL.REL.NOINC `($__internal_1_$__cuda_sm3x_div_rn_noftz_f32_slowpath) ;  /* 0x0000000000707944 */ /* 0x000fea0003c00000 */
[----:B------:R-:W-:-:S07]  /*0330*/  IMAD.MOV.U32 R7, RZ, RZ, R0 ;  /* 0x000000ffff077224 */ /* 0x000fce00078e0000 */
.L_x_4:
[----:B------:R-:W-:Y:S05]  /*0340*/  BSYNC.RECONVERGENT B0 ;  /* 0x0000000000007941 */ /* 0x000fea0003800200 */
.L_x_3:
[----:B------:R-:W0:Y:S02]  /*0350*/  LDC.64 R4, c[0x0][0x390] ;  /* 0x0000e400ff047b82 */ /* 0x000e240000000a00 */
[----:B0-----:R-:W-:-:S05]  /*0360*/  IMAD.WIDE R2, R2, 0x4, R4 ;  /* 0x0000000402027825 */ /* 0x001fca00078e0204 */
[----:B------:R-:W-:Y:S01]  /*0370*/  STG.E desc[UR6][R2.64], R7 ;  /* 0x0000000702007986 */ /* 0x000fe2000c101906 */
[----:B------:R-:W-:Y:S05]  /*0380*/  EXIT ;  /* 0x000000000000794d */ /* 0x000fea0003800000 */
        .weak           $__internal_0_$__cuda_sm20_sqrt_rn_f32_slowpath
        .type           $__internal_0_$__cuda_sm20_sqrt_rn_f32_slowpath,@function
        .size           $__internal_0_$__cuda_sm20_sqrt_rn_f32_slowpath,($__internal_1_$__cuda_sm3x_div_rn_noftz_f32_slowpath - $__internal_0_$__cuda_sm20_sqrt_rn_f32_slowpath)
$__internal_0_$__cuda_sm20_sqrt_rn_f32_slowpath:
[----:B------:R-:W-:-:S13]  /*0390*/  LOP3.LUT P1, RZ, R0, 0x7fffffff, RZ, 0xc0, !PT ;  /* 0x7fffffff00ff7812 */ /* 0x000fda000782c0ff */
[----:B------:R-:W-:Y:S01]  /*03a0*/  @!P1 IMAD.MOV.U32 R3, RZ, RZ, R0 ;  /* 0x000000ffff039224 */ /* 0x000fe200078e0000 */
[----:B------:R-:W-:Y:S06]  /*03b0*/  @!P1 BRA `(.L_x_5) ;  /* 0x0000000000409947 */ /* 0x000fec0003800000 */
[----:B------:R-:W-:-:S13]  /*03c0*/  FSETP.GEU.FTZ.AND P1, PT, R0, RZ, PT ;  /* 0x000000ff0000720b */ /* 0x000fda0003f3e000 */
[----:B------:R-:W-:Y:S01]  /*03d0*/  @!P1 IMAD.MOV.U32 R3, RZ, RZ, 0x7fffffff ;  /* 0x7fffffffff039424 */ /* 0x000fe200078e00ff */
[----:B------:R-:W-:Y:S06]  /*03e0*/  @!P1 BRA `(.L_x_5) ;  /* 0x0000000000349947 */ /* 0x000fec0003800000 */
[----:B------:R-:W-:-:S13]  /*03f0*/  FSETP.GTU.FTZ.AND P1, PT, |R0|, +INF , PT ;  /* 0x7f8000000000780b */ /* 0x000fda0003f3c200 */
[----:B------:R-:W-:Y:S01]  /*0400*/  @P1 FADD.FTZ R3, R0, 1 ;  /* 0x3f80000000031421 */ /* 0x000fe20000010000 */
[----:B------:R-:W-:Y:S06]  /*0410*/  @P1 BRA `(.L_x_5) ;  /* 0x0000000000281947 */ /* 0x000fec0003800000 */
[----:B------:R-:W-:-:S13]  /*0420*/  FSETP.NEU.FTZ.AND P1, PT, |R0|, +INF , PT ;  /* 0x7f8000000000780b */ /* 0x000fda0003f3d200 */
[----:B------:R-:W-:-:S04]  /*0430*/  @P1 FFMA R4, R0, 1.84467440737095516160e+19, RZ ;  /* 0x5f80000000041823 */ /* 0x000fc800000000ff */
[----:B------:R-:W0:Y:S02]  /*0440*/  @P1 MUFU.RSQ R3, R4 ;  /* 0x0000000400031308 */ /* 0x000e240000001400 */
[----:B0-----:R-:W-:Y:S01]  /*0450*/  @P1 FMUL.FTZ R5, R4, R3 ;  /* 0x0000000304051220 */ /* 0x001fe20000410000 */
[----:B------:R-:W-:Y:S01]  /*0460*/  @P1 FMUL.FTZ R7, R3, 0.5 ;  /* 0x3f00000003071820 */ /* 0x000fe20000410000 */
[----:B------:R-:W-:Y:S02]  /*0470*/  @!P1 IMAD.MOV.U32 R3, RZ, RZ, R0 ;  /* 0x000000ffff039224 */ /* 0x000fe400078e0000 */
[----:B------:R-:W-:-:S04]  /*0480*/  @P1 FADD.FTZ R6, -R5, -RZ ;  /* 0x800000ff05061221 */ /* 0x000fc80000010100 */
[----:B------:R-:W-:-:S04]  /*0490*/  @P1 FFMA R6, R5, R6, R4 ;  /* 0x0000000605061223 */ /* 0x000fc80000000004 */
[----:B------:R-:W-:-:S04]  /*04a0*/  @P1 FFMA R6, R6, R7, R5 ;  /* 0x0000000706061223 */ /* 0x000fc80000000005 */
[----:B------:R-:W-:-:S07]  /*04b0*/  @P1 FMUL.FTZ R3, R6, 2.3283064365386962891e-10 ;  /* 0x2f80000006031820 */ /* 0x000fce0000410000 */
.L_x_5:
[----:B------:R-:W-:Y:S02]  /*04c0*/  IMAD.MOV.U32 R4, RZ, RZ, R8 ;  /* 0x000000ffff047224 */ /* 0x000fe400078e0008 */
[----:B------:R-:W-:-:S04]  /*04d0*/  IMAD.MOV.U32 R5, RZ, RZ, 0x0 ;  /* 0x00000000ff057424 */ /* 0x000fc800078e00ff */
[----:B------:R-:W-:Y:S05]  /*04e0*/  RET.REL.NODEC R4 `(_Z11signed_sqrtPi4int2Pf) ;  /* 0xfffffff804c47950 */ /* 0x000fea0003c3ffff */
        .weak           $__internal_1_$__cuda_sm3x_div_rn_noftz_f32_slowpath
        .type           $__internal_1_$__cuda_sm3x_div_rn_noftz_f32_slowpath,@function
        .size           $__internal_1_$__cuda_sm3x_div_rn_noftz_f32_slowpath,(.L_x_30 - $__internal_1_$__cuda_sm3x_div_rn_noftz_f32_slowpath)
$__internal_1_$__cuda_sm3x_div_rn_noftz_f32_slowpath:
[--C-:B------:R-:W-:Y:S01]  /*04f0*/  SHF.R.U32.HI R6, RZ, 0x17, R3.reuse ;  /* 0x00000017ff067819 */ /* 0x100fe20000011603 */
[----:B------:R-:W-:Y:S01]  /*0500*/  BSSY.RECONVERGENT B1, `(.L_x_6) ;  /* 0x0000064000017945 */ /* 0x000fe20003800200 */
[--C-:B------:R-:W-:Y:S01]  /*0510*/  SHF.R.U32.HI R5, RZ, 0x17, R0.reuse ;  /* 0x00000017ff057819 */ /* 0x100fe20000011600 */
[----:B------:R-:W-:Y:S01]  /*0520*/  IMAD.MOV.U32 R8, RZ, RZ, R3 ;  /* 0x000000ffff087224 */ /* 0x000fe200078e0003 */
[----:B------:R-:W-:Y:S02]  /*0530*/  LOP3.LUT R6, R6, 0xff, RZ, 0xc0, !PT ;  /* 0x000000ff06067812 */ /* 0x000fe400078ec0ff */
[----:B------:R-:W-:Y:S01]  /*0540*/  LOP3.LUT R10, R5, 0xff, RZ, 0xc0, !PT ;  /* 0x000000ff050a7812 */ /* 0x000fe200078ec0ff */
[----:B------:R-:W-:Y:S02]  /*0550*/  IMAD.MOV.U32 R5, RZ, RZ, R0 ;  /* 0x000000ffff057224 */ /* 0x000fe400078e0000 */
[----:B------:R-:W-:Y:S02]  /*0560*/  VIADD R9, R6, 0xffffffff ;  /* 0xffffffff06097836 */ /* 0x000fe40000000000 */
[----:B------:R-:W-:-:S03]  /*0570*/  VIADD R11, R10, 0xffffffff ;  /* 0xffffffff0a0b7836 */ /* 0x000fc60000000000 */
[----:B------:R-:W-:-:S04]  /*0580*/  ISETP.GT.U32.AND P0, PT, R9, 0xfd, PT ;  /* 0x000000fd0900780c */ /* 0x000fc80003f04070 */
[----:B------:R-:W-:-:S13]  /*0590*/  ISETP.GT.U32.OR P0, PT, R11, 0xfd, P0 ;  /* 0x000000fd0b00780c */ /* 0x000fda0000704470 */
[----:B------:R-:W-:Y:S01]  /*05a0*/  @!P0 IMAD.MOV.U32 R7, RZ, RZ, RZ ;  /* 0x000000ffff078224 */ /* 0x000fe200078e00ff */
[----:B------:R-:W-:Y:S06]  /*05b0*/  @!P0 BRA `(.L_x_7) ;  /* 0x00000000005c8947 */ /* 0x000fec0003800000 */
[----:B------:R-:W-:Y:S02]  /*05c0*/  FSETP.GTU.FTZ.AND P0, PT, |R0|, +INF , PT ;  /* 0x7f8000000000780b */ /* 0x000fe40003f1c200 */
[----:B------:R-:W-:-:S04]  /*05d0*/  FSETP.GTU.FTZ.AND P1, PT, |R3|, +INF , PT ;  /* 0x7f8000000300780b */ /* 0x000fc80003f3c200 */
[----:B------:R-:W-:-:S13]  /*05e0*/  PLOP3.LUT P0, PT, P0, P1, PT, 0xf8, 0x8f ;  /* 0x00000000008f781c */ /* 0x000fda0000703f70 */
[----:B------:R-:W-:Y:S05]  /*05f0*/  @P0 BRA `(.L_x_8) ;  /* 0x00000004004c0947 */ /* 0x000fea0003800000 */
[----:B------:R-:W-:-:S13]  /*0600*/  LOP3.LUT P0, RZ, R8, 0x7fffffff, R5, 0xc8, !PT ;  /* 0x7fffffff08ff7812 */ /* 0x000fda000780c805 */
[----:B------:R-:W-:Y:S05]  /*0610*/  @!P0 BRA `(.L_x_9) ;  /* 0x00000004003c8947 */ /* 0x000fea0003800000 */
[C---:B------:R-:W-:Y:S02]  /*0620*/  FSETP.NEU.FTZ.AND P2, PT, |R0|.reuse, +INF , PT ;  /* 0x7f8000000000780b */ /* 0x040fe40003f5d200 */
[----:B------:R-:W-:Y:S02]  /*0630*/  FSETP.NEU.FTZ.AND P1, PT, |R3|, +INF , PT ;  /* 0x7f8000000300780b */ /* 0x000fe40003f3d200 */
[----:B------:R-:W-:-:S11]  /*0640*/  FSETP.NEU.FTZ.AND P0, PT, |R0|, +INF , PT ;  /* 0x7f8000000000780b */ /* 0x000fd60003f1d200 */
[----:B------:R-:W-:Y:S05]  /*0650*/  @!P1 BRA !P2, `(.L_x_9) ;  /* 0x00000004002c9947 */ /* 0x000fea0005000000 */
[----:B------:R-:W-:-:S04]  /*0660*/  LOP3.LUT P2, RZ, R5, 0x7fffffff, RZ, 0xc0, !PT ;  /* 0x7fffffff05ff7812 */ /* 0x000fc8000784c0ff */
[----:B------:R-:W-:-:S13]  /*0670*/  PLOP3.LUT P1, PT, P1, P2, PT, 0x2f, 0xf2 ;  /* 0x0000000000f2781c */ /* 0x000fda0000f24577 */
[----:B------:R-:W-:Y:S05]  /*0680*/  @P1 BRA `(.L_x_10) ;  /* 0x0000000400181947 */ /* 0x000fea0003800000 */
[----:B------:R-:W-:-:S04]  /*0690*/  LOP3.LUT P1, RZ, R8, 0x7fffffff, RZ, 0xc0, !PT ;  /* 0x7fffffff08ff7812 */ /* 0x000fc8000782c0ff */
[----:B------:R-:W-:-:S13]  /*06a0*/  PLOP3.LUT P0, PT, P0, P1, PT, 0x2f, 0xf2 ;  /* 0x0000000000f2781c */ /* 0x000fda0000702577 */
[----:B------:R-:W-:Y:S05]  /*06b0*/  @P0 BRA `(.L_x_11) ;  /* 0x0000000400000947 */ /* 0x000fea0003800000 */
[----:B------:R-:W-:Y:S02]  /*06c0*/  ISETP.GE.AND P0, PT, R11, RZ, PT ;  /* 0x000000ff0b00720c */ /* 0x000fe40003f06270 */
[----:B------:R-:W-:-:S11]  /*06d0*/  ISETP.GE.AND P1, PT, R9, RZ, PT ;  /* 0x000000ff0900720c */ /* 0x000fd60003f26270 */
[----:B------:R-:W-:Y:S01]  /*06e0*/  @P0 MOV R7, RZ ;  /* 0x000000ff00070202 */ /* 0x000fe20000000f00 */
[----:B------:R-:W-:Y:S02]  /*06f0*/  @!P0 IMAD.MOV.U32 R7, RZ, RZ, -0x40 ;  /* 0xffffffc0ff078424 */ /* 0x000fe400078e00ff */
[----:B------:R-:W-:Y:S01]  /*0700*/  @!P0 FFMA R5, R0, 1.84467440737095516160e+19, RZ ;  /* 0x5f80000000058823 */ /* 0x000fe200000000ff */
[----:B------:R-:W-:Y:S01]  /*0710*/  @!P1 FFMA R8, R3, 1.84467440737095516160e+19, RZ ;  /* 0x5f80000003089823 */ /* 0x000fe200000000ff */
[----:B------:R-:W-:-:S07]  /*0720*/  @!P1 VIADD R7, R7, 0x40 ;  /* 0x0000004007079836 */ /* 0x000fce0000000000 */
.L_x_7:
[----:B------:R-:W-:Y:S01]  /*0730*/  LEA R3, R6, 0xc0800000, 0x17 ;  /* 0xc080000006037811 */ /* 0x000fe200078eb8ff */
[----:B------:R-:W-:Y:S04]  /*0740*/  BSSY.RECONVERGENT B2, `(.L_x_12) ;  /* 0x0000036000027945 */ /* 0x000fe80003800200 */
[----:B------:R-:W-:Y:S02]  /*0750*/  IMAD.IADD R8, R8, 0x1, -R3 ;  /* 0x0000000108087824 */ /* 0x000fe400078e0a03 */
[----:B------:R-:W-:Y:S02]  /*0760*/  VIADD R3, R10, 0xffffff81 ;  /* 0xffffff810a037836 */ /* 0x000fe40000000000 */
[----:B------:R-:W0:Y:S01]  /*0770*/  MUFU.RCP R9, R8 ;  /* 0x0000000800097308 */ /* 0x000e220000001000 */
[----:B------:R-:W-:Y:S01]  /*0780*/  FADD.FTZ R11, -R8, -RZ ;  /* 0x800000ff080b7221 */ /* 0x000fe20000010100 */
[C---:B------:R-:W-:Y:S01]  /*0790*/  IMAD R0, R3.reuse, -0x800000, R5 ;  /* 0xff80000003007824 */ /* 0x040fe200078e0205 */
[----:B------:R-:W-:-:S05]  /*07a0*/  IADD3 R6, PT, PT, R3, 0x7f, -R6 ;  /* 0x0000007f03067810 */ /* 0x000fca0007ffe806 */
[----:B------:R-:W-:Y:S02]  /*07b0*/  IMAD.IADD R6, R6, 0x1, R7 ;  /* 0x0000000106067824 */ /* 0x000fe400078e0207 */
[----:B0-----:R-:W-:-:S04]  /*07c0*/  FFMA R10, R9, R11, 1 ;  /* 0x3f800000090a7423 */ /* 0x001fc8000000000b */
[----:B------:R-:W-:-:S04]  /*07d0*/  FFMA R12, R9, R10, R9 ;  /* 0x0000000a090c7223 */ /* 0x000fc80000000009 */
[----:B------:R-:W-:-:S04]  /*07e0*/  FFMA R5, R0, R12, RZ ;  /* 0x0000000c00057223 */ /* 0x000fc800000000ff */
[----:B------:R-:W-:-:S04]  /*07f0*/  FFMA R10, R11, R5, R0 ;  /* 0x000000050b0a7223 */ /* 0x000fc80000000000 */
[----:B------:R-:W-:-:S04]  /*0800*/  FFMA R9, R12, R10, R5 ;  /* 0x0000000a0c097223 */ /* 0x000fc80000000005 */
[----:B------:R-:W-:-:S04]  /*0810*/  FFMA R10, R11, R9, R0 ;  /* 0x000000090b0a7223 */ /* 0x000fc80000000000 */
[----:B------:R-:W-:-:S05]  /*0820*/  FFMA R0, R12, R10, R9 ;  /* 0x0000000a0c007223 */ /* 0x000fca0000000009 */
[----:B------:R-:W-:-:S04]  /*0830*/  SHF.R.U32.HI R3, RZ, 0x17, R0 ;  /* 0x00000017ff037819 */ /* 0x000fc80000011600 */
[----:B------:R-:W-:-:S05]  /*0840*/  LOP3.LUT R3, R3, 0xff, RZ, 0xc0, !PT ;  /* 0x000000ff03037812 */ /* 0x000fca00078ec0ff */
[----:B------:R-:W-:-:S05]  /*0850*/  IMAD.IADD R7, R3, 0x1, R6 ;  /* 0x0000000103077824 */ /* 0x000fca00078e0206 */
[----:B------:R-:W-:-:S04]  /*0860*/  IADD3 R3, PT, PT, R7, -0x1, RZ ;  /* 0xffffffff07037810 */ /* 0x000fc80007ffe0ff */
[----:B------:R-:W-:-:S13]  /*0870*/  ISETP.GE.U32.AND P0, PT, R3, 0xfe, PT ;  /* 0x000000fe0300780c */ /* 0x000fda0003f06070 */
[----:B------:R-:W-:Y:S05]  /*0880*/  @!P0 BRA `(.L_x_13) ;  /* 0x0000000000808947 */ /* 0x000fea0003800000 */
[----:B------:R-:W-:-:S13]  /*0890*/  ISETP.GT.AND P0, PT, R7, 0xfe, PT ;  /* 0x000000fe0700780c */ /* 0x000fda0003f04270 */
[----:B------:R-:W-:Y:S05]  /*08a0*/  @P0 BRA `(.L_x_14) ;  /* 0x00000000006c0947 */ /* 0x000fea0003800000 */
[----:B------:R-:W-:-:S13]  /*08b0*/  ISETP.GE.AND P0, PT, R7, 0x1, PT ;  /* 0x000000010700780c */ /* 0x000fda0003f06270 */
[----:B------:R-:W-:Y:S05]  /*08c0*/  @P0 BRA `(.L_x_15) ;  /* 0x0000000000740947 */ /* 0x000fea0003800000 */
[----:B------:R-:W-:Y:S02]  /*08d0*/  ISETP.GE.AND P0, PT, R7, -0x18, PT ;  /* 0xffffffe80700780c */ /* 0x000fe40003f06270 */
[----:B------:R-:W-:-:S11]  /*08e0*/  LOP3.LUT R0, R0, 0x80000000, RZ, 0xc0, !PT ;  /* 0x8000000000007812 */ /* 0x000fd600078ec0ff */
[----:B------:R-:W-:Y:S05]  /*08f0*/  @!P0 BRA `(.L_x_15) ;  /* 0x0000000000688947 */ /* 0x000fea0003800000 */
[CCC-:B------:R-:W-:Y:S01]  /*0900*/  FFMA.RZ R3, R12.reuse, R10.reuse, R9.reuse ;  /* 0x0000000a0c037223 */ /* 0x1c0fe2000000c009 */
[C---:B------:R-:W-:Y:S02]  /*0910*/  VIADD R8, R7.reuse, 0x20 ;  /* 0x0000002007087836 */ /* 0x040fe40000000000 */
[CCC-:B------:R-:W-:Y:S01]  /*0920*/  FFMA.RM R6, R12.reuse, R10.reuse, R9.reuse ;  /* 0x0000000a0c067223 */ /* 0x1c0fe20000004009 */
[----:B------:R-:W-:Y:S02]  /*0930*/  ISETP.NE.AND P2, PT, R7, RZ, PT ;  /* 0x000000ff0700720c */ /* 0x000fe40003f45270 */
[----:B------:R-:W-:Y:S01]  /*0940*/  LOP3.LUT R5, R3, 0x7fffff, RZ, 0xc0, !PT ;  /* 0x007fffff03057812 */ /* 0x000fe200078ec0ff */
[----:B------:R-:W-:Y:S01]  /*0950*/  FFMA.RP R3, R12, R10, R9 ;  /* 0x0000000a0c037223 */ /* 0x000fe20000008009 */
[----:B------:R-:W-:Y:S01]  /*0960*/  ISETP.NE.AND P1, PT, R7, RZ, PT ;  /* 0x000000ff0700720c */ /* 0x000fe20003f25270 */
[----:B------:R-:W-:Y:S01]  /*0970*/  IMAD.MOV R7, RZ, RZ, -R7 ;  /* 0x000000ffff077224 */ /* 0x000fe200078e0a07 */
[----:B------:R-:W-:-:S02]  /*0980*/  LOP3.LUT R5, R5, 0x800000, RZ, 0xfc, !PT ;  /* 0x0080000005057812 */ /* 0x000fc400078efcff */
[----:B------:R-:W-:Y:S02]  /*0990*/  FSETP.NEU.FTZ.AND P0, PT, R3, R6, PT ;  /* 0x000000060300720b */ /* 0x000fe40003f1d000 */
[----:B------:R-:W-:Y:S02]  /*09a0*/  SHF.L.U32 R8, R5, R8, RZ ;  /* 0x0000000805087219 */ /* 0x000fe400000006ff */
[----:B------:R-:W-:Y:S02]  /*09b0*/  SEL R6, R7, RZ, P2 ;  /* 0x000000ff07067207 */ /* 0x000fe40001000000 */
[----:B------:R-:W-:Y:S02]  /*09c0*/  ISETP.NE.AND P1, PT, R8, RZ, P1 ;  /* 0x000000ff0800720c */ /* 0x000fe40000f25270 */
[----:B------:R-:W-:Y:S02]  /*09d0*/  SHF.R.U32.HI R6, RZ, R6, R5 ;  /* 0x00000006ff067219 */ /* 0x000fe40000011605 */
[----:B------:R-:W-:-:S02]  /*09e0*/  PLOP3.LUT P0, PT, P0, P1, PT, 0xf8, 0x8f ;  /* 0x00000000008f781c */ /* 0x000fc40000703f70 */
[----:B------:R-:W-:Y:S02]  /*09f0*/  SHF.R.U32.HI R8, RZ, 0x1, R6 ;  /* 0x00000001ff087819 */ /* 0x000fe40000011606 */
[----:B------:R-:W-:-:S04]  /*0a00*/  SEL R3, RZ, 0x1, !P0 ;  /* 0x00000001ff037807 */ /* 0x000fc80004000000 */
[----:B------:R-:W-:-:S04]  /*0a10*/  LOP3.LUT R3, R3, 0x1, R8, 0xf8, !PT ;  /* 0x0000000103037812 */ /* 0x000fc800078ef808 */
[----:B------:R-:W-:-:S05]  /*0a20*/  LOP3.LUT R3, R3, R6, RZ, 0xc0, !PT ;  /* 0x0000000603037212 */ /* 0x000fca00078ec0ff */
[----:B------:R-:W-:-:S05]  /*0a30*/  IMAD.IADD R3, R8, 0x1, R3 ;  /* 0x0000000108037824 */ /* 0x000fca00078e0203 */
[----:B------:R-:W-:Y:S01]  /*0a40*/  LOP3.LUT R0, R3, R0, RZ, 0xfc, !PT ;  /* 0x0000000003007212 */ /* 0x000fe200078efcff */
[----:B------:R-:W-:Y:S06]  /*0a50*/  BRA `(.L_x_15) ;  /* 0x0000000000107947 */ /* 0x000fec0003800000 */
.L_x_14:
[----:B------:R-:W-:-:S04]  /*0a60*/  LOP3.LUT R0, R0, 0x80000000, RZ, 0xc0, !PT ;  /* 0x8000000000007812 */ /* 0x000fc800078ec0ff */
[----:B------:R-:W-:Y:S01]  /*0a70*/  LOP3.LUT R0, R0, 0x7f800000, RZ, 0xfc, !PT ;  /* 0x7f80000000007812 */ /* 0x000fe200078efcff */
[----:B------:R-:W-:Y:S06]  /*0a80*/  BRA `(.L_x_15) ;  /* 0x0000000000047947 */ /* 0x000fec0003800000 */
.L_x_13:
[----:B------:R-:W-:-:S07]  /*0a90*/  IMAD R0, R6, 0x800000, R0 ;  /* 0x0080000006007824 */ /* 0x000fce00078e0200 */
.L_x_15:
[----:B------:R-:W-:Y:S05]  /*0aa0*/  BSYNC.RECONVERGENT B2 ;  /* 0x0000000000027941 */ /* 0x000fea0003800200 */
.L_x_12:
[----:B------:R-:W-:Y:S05]  /*0ab0*/  BRA `(.L_x_16) ;  /* 0x0000000000207947 */ /* 0x000fea0003800000 */
.L_x_11:
[----:B------:R-:W-:-:S04]  /*0ac0*/  LOP3.LUT R0, R8, 0x80000000, R5, 0x48, !PT ;  /* 0x8000000008007812 */ /* 0x000fc800078e4805 */
[----:B------:R-:W-:Y:S01]  /*0ad0*/  LOP3.LUT R0, R0, 0x7f800000, RZ, 0xfc, !PT ;  /* 0x7f80000000007812 */ /* 0x000fe200078efcff */
[----:B------:R-:W-:Y:S06]  /*0ae0*/  BRA `(.L_x_16) ;  /* 0x0000000000147947 */ /* 0x000fec0003800000 */
.L_x_10:
[----:B------:R-:W-:Y:S01]  /*0af0*/  LOP3.LUT R0, R8, 0x80000000, R5, 0x48, !PT ;  /* 0x8000000008007812 */ /* 0x000fe200078e4805 */
[----:B------:R-:W-:Y:S06]  /*0b00*/  BRA `(.L_x_16) ;  /* 0x00000000000c7947 */ /* 0x000fec0003800000 */
.L_x_9:
[----:B------:R-:W0:Y:S01]  /*0b10*/  MUFU.RSQ R0, -QNAN ;  /* 0xffc0000000007908 */ /* 0x000e220000001400 */
[----:B------:R-:W-:Y:S05]  /*0b20*/  BRA `(.L_x_16) ;  /* 0x0000000000047947 */ /* 0x000fea0003800000 */
.L_x_8:
[----:B------:R-:W-:-:S07]  /*0b30*/  FADD.FTZ R0, R0, R3 ;  /* 0x0000000300007221 */ /* 0x000fce0000010000 */
.L_x_16:
[----:B------:R-:W-:Y:S05]  /*0b40*/  BSYNC.RECONVERGENT B1 ;  /* 0x0000000000017941 */ /* 0x000fea0003800200 */
.L_x_6:
[----:B------:R-:W-:-:S04]  /*0b50*/  IMAD.MOV.U32 R5, RZ, RZ, 0x0 ;  /* 0x00000000ff057424 */ /* 0x000fc800078e00ff */
[----:B0-----:R-:W-:Y:S05]  /*0b60*/  RET.REL.NODEC R4 `(_Z11signed_sqrtPi4int2Pf) ;  /* 0xfffffff404247950 */ /* 0x001fea0003c3ffff */
.L_x_17:
[----:B------:R-:W-:-:S00]  /*0b70*/  BRA `(.L_x_17) ;  /* 0xfffffffc00fc7947 */ /* 0x000fc0000383ffff */
[----:B------:R-:W-:-:S00]  /*0b80*/  NOP ;  /* 0x0000000000007918 */ /* 0x000fc00000000000 */
[----:B------:R-:W-:-:S00]  /*0b90*/  NOP ;  /* 0x0000000000007918 */ /* 0x000fc00000000000 */
[----:B------:R-:W-:-:S00]  /*0ba0*/  NOP ;  /* 0x0000000000007918 */ /* 0x000fc00000000000 */
[----:B------:R-:W-:-:S00]  /*0bb0*/  NOP ;  /* 0x0000000000007918 */ /* 0x000fc00000000000 */
[----:B------:R-:W-:-:S00]  /*0bc0*/  NOP ;  /* 0x0000000000007918 */ /* 0x000fc00000000000 */
[----:B------:R-:W-:-:S00]  /*0bd0*/  NOP ;  /* 0x0000000000007918 */ /* 0x000fc00000000000 */
[----:B------:R-:W-:-:S00]  /*0be0*/  NOP ;  /* 0x0000000000007918 */ /* 0x000fc00000000000 */
[----:B------:R-:W-:-:S00]  /*0bf0*/  NOP ;  /* 0x0000000000007918 */ /* 0x000fc00000000000 */
.L_x_30:


//--------------------- .text._Z8edt_passPiiii    --------------------------
	.section	.text._Z8edt_passPiiii,"ax",@progbits
	.align	128
        .global         _Z8edt_passPiiii
        .type           _Z8edt_passPiiii,@function
        .size           _Z8edt_passPiiii,(.L_x_32 - _Z8edt_passPiiii)
        .other          _Z8edt_passPiiii,@"STO_CUDA_ENTRY STV_DEFAULT"
_Z8edt_passPiiii:
.text._Z8edt_passPiiii:
[----:B------:R-:W-:Y:S01]  /*0000*/  LDC R1, c[0x0][0x37c] ;  /* 0x0000df00ff017b82 */ /* 0x000fe20000000800 */
[----:B------:R-:W0:Y:S07]  /*0010*/  S2R R4, SR_TID.X ;  /* 0x0000000000047919 */ /* 0x000e2e0000002100 */
[----:B------:R-:W0:Y:S01]  /*0020*/  LDC R7, c[0x0][0x360] ;  /* 0x0000d800ff077b82 */ /* 0x000e220000000800 */
[----:B------:R-:W1:Y:S01]  /*0030*/  LDCU.64 UR8, c[0x0][0x358] ;  /* 0x00006b00ff0877ac */ /* 0x000e620008000a00 */
[----:B------:R-:W2:Y:S06]  /*0040*/  S2R R5, SR_TID.Y ;  /* 0x0000000000057919 */ /* 0x000eac0000002200 */
[----:B------:R-:W0:Y:S08]  /*0050*/  S2UR UR4, SR_CTAID.X ;  /* 0x00000000000479c3 */ /* 0x000e300000002500 */
[----:B------:R-:W2:Y:S08]  /*0060*/  S2UR UR5, SR_CTAID.Y ;  /* 0x00000000000579c3 */ /* 0x000eb00000002600 */
[----:B------:R-:W2:Y:S08]  /*0070*/  LDC R8, c[0x0][0x364] ;  /* 0x0000d900ff087b82 */ /* 0x000eb00000000800 */
[----:B------:R-:W3:Y:S01]  /*0080*/  LDC R0, c[0x0][0x388] ;  /* 0x0000e200ff007b82 */ /* 0x000ee20000000800 */
[----:B0-----:R-:W-:-:S07]  /*0090*/  IMAD R7, R7, UR4, R4 ;  /* 0x0000000407077c24 */ /* 0x001fce000f8e0204 */
[----:B------:R-:W0:Y:S01]  /*00a0*/  LDC.64 R2, c[0x0][0x380] ;  /* 0x0000e000ff027b82 */ /* 0x000e220000000a00 */
[----:B--2---:R-:W-:-:S07]  /*00b0*/  IMAD R8, R8, UR5, R5 ;  /* 0x0000000508087c24 */ /* 0x004fce000f8e0205 */
[----:B------:R-:W2:Y:S01]  /*00c0*/  LDC R4, c[0x0][0x390] ;  /* 0x0000e400ff047b82 */ /* 0x000ea20000000800 */
[----:B---3--:R-:W-:-:S04]  /*00d0*/  IMAD R5, R8, R0, R7 ;  /* 0x0000000008057224 */ /* 0x008fc800078e0207 */
[----:B0-----:R-:W-:-:S05]  /*00e0*/  IMAD.WIDE R2, R5, 0x4, R2 ;  /* 0x0000000405027825 */ /* 0x001fca00078e0202 */
[----:B-1----:R-:W3:Y:S01]  /*00f0*/  LDG.E R15, desc[UR8][R2.64] ;  /* 0x00000008020f7981 */ /* 0x002ee2000c1e1900 */
[----:B------:R-:W0:Y:S01]  /*0100*/  S2UR UR10, SR_CgaCtaId ;  /* 0x00000000000a79c3 */ /* 0x000e220000008800 */
[----:B------:R-:W-:Y:S01]  /*0110*/  UMOV UR6, 0x400 ;  /* 0x0000040000067882 */ /* 0x000fe20000000000 */
[----:B------:R-:W-:Y:S01]  /*0120*/  BSSY.RECONVERGENT B0, `(.L_x_18) ;  /* 0x0000035000007945 */ /* 0x000fe20003800200 */
[----:B--2---:R-:W-:Y:S01]  /*0130*/  ISETP.NE.AND P0, PT, R4, RZ, PT ;  /* 0x000000ff0400720c */ /* 0x004fe20003f05270 */
[----:B------:R-:W-:-:S03]  /*0140*/  UIADD3 UR4, UPT, UPT, UR6, 0x1000, URZ ;  /* 0x0000100006047890 */ /* 0x000fc6000fffe0ff */
[----:B------:R-:W-:Y:S02]  /*0150*/  SEL R4, R7, R8, !P0 ;  /* 0x0000000807047207 */ /* 0x000fe40004000000 */
[----:B------:R-:W-:Y:S02]  /*0160*/  LOP3.LUT R8, R8, 0xffffffe, RZ, 0xc0, !PT ;  /* 0x0ffffffe08087812 */ /* 0x000fe400078ec0ff */
[C---:B------:R-:W-:Y:S01]  /*0170*/  LOP3.LUT R11, R4.reuse, 0x1, RZ, 0x3c, !PT ;  /* 0x00000001040b7812 */ /* 0x040fe200078e3cff */
[----:B------:R-:W-:-:S04]  /*0180*/  IMAD.SHL.U32 R10, R4, 0x4, RZ ;  /* 0x00000004040a7824 */ /* 0x000fc800078e00ff */
[----:B------:R-:W1:Y:S01]  /*0190*/  @P0 LDC R0, c[0x0][0x38c] ;  /* 0x0000e300ff000b82 */ /* 0x000e620000000800 */
[----:B------:R-:W-:Y:S02]  /*01a0*/  LOP3.LUT R12, R10, 0x4, RZ, 0x3c, !PT ;  /* 0x000000040a0c7812 */ /* 0x000fe400078e3cff */
[----:B------:R-:W-:Y:S01]  /*01b0*/  @!P0 LOP3.LUT R8, R7, 0xfffffffe, RZ, 0xc0, !PT ;  /* 0xfffffffe07088812 */ /* 0x000fe200078ec0ff */
[----:B0-----:R-:W-:Y:S02]  /*01c0*/  ULEA UR4, UR10, UR4, 0x18 ;  /* 0x000000040a047291 */ /* 0x001fe4000f8ec0ff */
[----:B------:R-:W-:Y:S01]  /*01d0*/  ULEA UR7, UR10, UR6, 0x18 ;  /* 0x000000060a077291 */ /* 0x000fe2000f8ec0ff */
[C---:B---3--:R-:W-:Y:S02]  /*01e0*/  ISETP.GT.AND P1, PT, R15.reuse, RZ, PT ;  /* 0x000000ff0f00720c */ /* 0x048fe40003f24270 */
[----:B------:R-:W-:Y:S02]  /*01f0*/  ISETP.GE.AND P2, PT, R15, RZ, PT ;  /* 0x000000ff0f00720c */ /* 0x000fe40003f46270 */
[----:B------:R-:W-:-:S02]  /*0200*/  SEL R5, RZ, 0x1, !P1 ;  /* 0x00000001ff057807 */ /* 0x000fc40004800000 */
[----:B------:R-:W-:Y:S02]  /*0210*/  IABS R6, R15 ;  /* 0x0000000f00067213 */ /* 0x000fe40000000000 */
[----:B------:R-:W-:-:S05]  /*0220*/  SEL R5, R5, 0xffffffff, P2 ;  /* 0xffffffff05057807 */ /* 0x000fca0001000000 */
[----:B------:R-:W-:-:S05]  /*0230*/  IMAD R9, R4, R5, RZ ;  /* 0x0000000504097224 */ /* 0x000fca00078e02ff */
[----:B------:R-:W-:Y:S04]  /*0240*/  STS [R10+UR4], R9 ;  /* 0x000000090a007988 */ /* 0x000fe80008000804 */
[----:B------:R-:W-:Y:S01]  /*0250*/  STS [R10+UR7], R6 ;  /* 0x000000060a007988 */ /* 0x000fe20008000807 */
[----:B------:R-:W-:Y:S06]  /*0260*/  BAR.SYNC.DEFER_BLOCKING 0x0 ;  /* 0x0000000000007b1d */ /* 0x000fec0000010000 */
[----:B------:R-:W0:Y:S04]  /*0270*/  LDS R14, [R12+UR4] ;  /* 0x000000040c0e7984 */ /* 0x000e280008000800 */
[----:B------:R2:W3:Y:S01]  /*0280*/  LDS R13, [R12+UR7] ;  /* 0x000000070c0d7984 */ /* 0x0004e20008000800 */
[----:B0-----:R-:W-:-:S05]  /*0290*/  IMAD R14, R5, R14, RZ ;  /* 0x0000000e050e7224 */ /* 0x001fca00078e02ff */
[----:B------:R-:W-:-:S13]  /*02a0*/  ISETP.GT.AND P1, PT, R14, -0x1, PT ;  /* 0xffffffff0e00780c */ /* 0x000fda0003f24270 */
[----:B-123--:R-:W-:Y:S05]  /*02b0*/  @P1 BRA `(.L_x_19) ;  /* 0x0000000000401947 */ /* 0x00efea0003800000 */
[----:B------:R-:W-:Y:S01]  /*02c0*/  ISETP.GT.AND P0, PT, R15, -0x1, PT ;  /* 0xffffffff0f00780c */ /* 0x000fe20003f04270 */
[----:B------:R-:W-:-:S04]  /*02d0*/  UIADD3 UR5, UPT, UPT, UR6, 0x800, URZ ;  /* 0x0000080006057890 */ /* 0x000fc8000fffe0ff */
[----:B------:R-:W-:-:S08]  /*02e0*/  ULEA UR5, UR10, UR5, 0x18 ;  /* 0x000000050a057291 */ /* 0x000fd0000f8ec0ff */
[----:B------:R-:W-:Y:S01]  /*02f0*/  @!P0 IMAD.U32 R7, RZ, RZ, UR5 ;  /* 0x00000005ff078e24 */ /* 0x000fe2000f8e00ff */
[----:B------:R1:W-:Y:S01]  /*0300*/  @!P0 STS [R10+UR7], RZ ;  /* 0x000000ff0a008988 */ /* 0x0003e20008000807 */
[----:B------:R-:W-:Y:S02]  /*0310*/  @P0 IMAD.MOV.U32 R13, RZ, RZ, 0x1 ;  /* 0x00000001ff0d0424 */ /* 0x000fe400078e00ff */
[C---:B------:R-:W-:Y:S02]  /*0320*/  @!P0 IMAD.IADD R9, R10.reuse, 0x1, R7 ;  /* 0x000000010a098824 */ /* 0x040fe400078e0207 */
[----:B------:R-:W-:Y:S02]  /*0330*/  @P0 IMAD.U32 R7, RZ, RZ, UR5 ;  /* 0x00000005ff070e24 */ /* 0x000fe4000f8e00ff */
[----:B------:R-:W-:Y:S01]  /*0340*/  @!P0 IMAD.MOV.U32 R6, RZ, RZ, RZ ;  /* 0x000000ffff068224 */ /* 0x000fe200078e00ff */
[----:B------:R1:W-:Y:S01]  /*0350*/  @!P0 STS [R9], R4 ;  /* 0x0000000409008388 */ /* 0x0003e20000000800 */
[----:B------:R-:W-:-:S02]  /*0360*/  @P0 IMAD.IADD R12, R10, 0x1, R7 ;  /* 0x000000010a0c0824 */ /* 0x000fc400078e0207 */
[----:B------:R-:W-:Y:S01]  /*0370*/  @P0 IMAD.MOV.U32 R6, RZ, RZ, 0x1 ;  /* 0x00000001ff060424 */ /* 0x000fe200078e00ff */
[----:B------:R1:W-:Y:S04]  /*0380*/  @!P0 STS [R10+UR4], RZ ;  /* 0x000000ff0a008988 */ /* 0x0003e80008000804 */
[----:B------:R1:W-:Y:S04]  /*0390*/  @P0 STS [R10+UR7], R13 ;  /* 0x0000000d0a000988 */ /* 0x0003e80008000807 */
[----:B------:R1:W-:Y:S01]  /*03a0*/  @P0 STS [R12], R11 ;  /* 0x0000000b0c000388 */ /* 0x0003e20000000800 */
[----:B------:R-:W-:Y:S05]  /*03b0*/  BRA `(.L_x_20) ;  /* 0x00000000002c7947 */ /* 0x000fea0003800000 */
.L_x_19:
[----:B------:R-:W-:Y:S01]  /*03c0*/  ISETP.GT.AND P0, PT, R6, R13, PT ;  /* 0x0000000d0600720c */ /* 0x000fe20003f04270 */
[----:B------:R-:W-:-:S04]  /*03d0*/  UIADD3 UR5, UPT, UPT, UR6, 0x800, URZ ;  /* 0x0000080006057890 */ /* 0x000fc8000fffe0ff */
[----:B------:R-:W-:-:S08]  /*03e0*/  ULEA UR5, UR10, UR5, 0x18 ;  /* 0x000000050a057291 */ /* 0x000fd0000f8ec0ff */
[----:B------:R-:W-:Y:S02]  /*03f0*/  @P0 IMAD.U32 R7, RZ, RZ, UR5 ;  /* 0x00000005ff070e24 */ /* 0x000fe4000f8e00ff */
[----:B------:R-:W-:Y:S02]  /*0400*/  @P0 VIADD R13, R13, 0x1 ;  /* 0x000000010d0d0836 */ /* 0x000fe40000000000 */
[C---:B------:R-:W-:Y:S02]  /*0410*/  @P0 IMAD.IADD R12, R10.reuse, 0x1, R7 ;  /* 0x000000010a0c0824 */ /* 0x040fe400078e0207 */
[----:B------:R-:W-:Y:S01]  /*0420*/  @!P0 IMAD.U32 R7, RZ, RZ, UR5 ;  /* 0x00000005ff078e24 */ /* 0x000fe2000f8e00ff */
[----:B------:R0:W-:Y:S03]  /*0430*/  @P0 STS [R10+UR7], R13 ;  /* 0x0000000d0a000988 */ /* 0x0001e60008000807 */
[----:B------:R-:W-:Y:S01]  /*0440*/  @!P0 IMAD.IADD R9, R10, 0x1, R7 ;  /* 0x000000010a098824 */ /* 0x000fe200078e0207 */
[----:B------:R0:W-:Y:S04]  /*0450*/  @P0 STS [R12], R11 ;  /* 0x0000000b0c000388 */ /* 0x0001e80000000800 */
[----:B------:R0:W-:Y:S02]  /*0460*/  @!P0 STS [R9], R4 ;  /* 0x0000000409008388 */ /* 0x0001e40000000800 */
.L_x_20:
[----:B------:R-:W-:Y:S05]  /*0470*/  BSYNC.RECONVERGENT B0 ;  /* 0x0000000000007941 */ /* 0x000fea0003800200 */
.L_x_18:
[----:B------:R-:W-:Y:S01]  /*0480*/  BAR.SYNC.DEFER_BLOCKING 0x0 ;  /* 0x0000000000007b1d */ /* 0x000fe20000010000 */
[----:B------:R-:W-:-:S13]  /*0490*/  ISETP.GE.AND P0, PT, R0, 0x1, PT ;  /* 0x000000010000780c */ /* 0x000fda0003f06270 */
[----:B------:R-:W-:Y:S05]  /*04a0*/  @!P0 BRA `(.L_x_21) ;  /* 0x0000000400108947 */ /* 0x000fea0003800000 */
[----:B------:R-:W-:Y:S01]  /*04b0*/  BSSY.RECONVERGENT B0, `(.L_x_21) ;  /* 0x0000043000007945 */ /* 0x000fe20003800200 */
[----:B01----:R-:W-:-:S07]  /*04c0*/  IMAD.MOV.U32 R9, RZ, RZ, 0x3 ;  /* 0x00000003ff097424 */ /* 0x003fce00078e00ff */
.L_x_24:
[C---:B------:R-:W-:Y:S01]  /*04d0*/  IMAD.SHL.U32 R10, R8.reuse, 0x4, RZ ;  /* 0x00000004080a7824 */ /* 0x040fe200078e00ff */
[----:B------:R-:W-:-:S04]  /*04e0*/  LOP3.LUT R11, R8, 0x3, RZ, 0xc0, !PT ;  /* 0x00000003080b7812 */ /* 0x000fc800078ec0ff */
[----:B------:R-:W-:Y:S02]  /*04f0*/  LOP3.LUT R10, R10, 0xfffffff0, RZ, 0xc0, !PT ;  /* 0xfffffff00a0a7812 */ /* 0x000fe400078ec0ff */
[----:B------:R-:W-:-:S03]  /*0500*/  SHF.R.U32.HI R11, RZ, 0x1, R11 ;  /* 0x00000001ff0b7819 */ /* 0x000fc6000001160b */
[----:B------:R-:W-:Y:S01]  /*0510*/  LDS R19, [R10+UR4+0x4] ;  /* 0x000004040a137984 */ /* 0x000fe20008000800 */
[----:B------:R-:W-:Y:S01]  /*0520*/  LOP3.LUT R12, R11, 0x3, R8, 0xf8, !PT ;  /* 0x000000030b0c7812 */ /* 0x000fe200078ef808 */
[----:B------:R-:W-:Y:S01]  /*0530*/  IMAD.IADD R17, R7, 0x1, R10 ;  /* 0x0000000107117824 */ /* 0x000fe200078e020a */
[----:B------:R-:W-:Y:S01]  /*0540*/  LOP3.LUT R8, R8, 0xfffffffc, RZ, 0xc0, !PT ;  /* 0xfffffffc08087812 */ /* 0x000fe200078ec0ff */
[----:B------:R-:W0:Y:S01]  /*0550*/  LDS R22, [R10+UR4+0x8] ;  /* 0x000008040a167984 */ /* 0x000e220008000800 */
[----:B------:R-:W-:Y:S02]  /*0560*/  VIADD R13, R10, UR7 ;  /* 0x000000070a0d7c36 */ /* 0x000fe40008000000 */
[C---:B------:R-:W-:Y:S01]  /*0570*/  IMAD R15, R12.reuse, 0x4, R17 ;  /* 0x000000040c0f7824 */ /* 0x040fe200078e0211 */
[----:B------:R-:W-:Y:S01]  /*0580*/  LDS R18, [R10+UR7+0x4] ;  /* 0x000004070a127984 */ /* 0x000fe20008000800 */
[----:B------:R-:W-:-:S03]  /*0590*/  IMAD R16, R12, 0x4, R13 ;  /* 0x000000040c107824 */ /* 0x000fc600078e020d */
[----:B------:R-:W-:Y:S04]  /*05a0*/  LDS R13, [R17+0x4] ;  /* 0x00000400110d7984 */ /* 0x000fe80000000800 */
[----:B------:R-:W1:Y:S04]  /*05b0*/  LDS R15, [R15] ;  /* 0x000000000f0f7984 */ /* 0x000e680000000800 */
[----:B------:R-:W-:Y:S04]  /*05c0*/  LDS R12, [R17+0x8] ;  /* 0x00000800110c7984 */ /* 0x000fe80000000800 */
[----:B------:R-:W2:Y:S04]  /*05d0*/  LDS R16, [R16] ;  /* 0x0000000010107984 */ /* 0x000ea80000000800 */
[----:B------:R3:W4:Y:S02]  /*05e0*/  LDS R14, [R10+UR7+0x8] ;  /* 0x000008070a0e7984 */ /* 0x0007240008000800 */
[----:B---3--:R-:W-:-:S02]  /*05f0*/  VIADD R10, R10, UR4 ;  /* 0x000000040a0a7c36 */ /* 0x008fc40008000000 */
[CC--:B0-----:R-:W-:Y:S01]  /*0600*/  IMAD R20, R19.reuse, R22.reuse, RZ ;  /* 0x0000001613147224 */ /* 0x0c1fe200078e02ff */
[----:B------:R-:W-:-:S04]  /*0610*/  VIMNMX R19, PT, PT, R19, R22, PT ;  /* 0x0000001613137248 */ /* 0x000fc80003fe0100 */
[----:B------:R-:W-:Y:S02]  /*0620*/  ISETP.GE.AND P0, PT, R20, RZ, PT ;  /* 0x000000ff1400720c */ /* 0x000fe40003f06270 */
[----:B------:R-:W-:Y:S02]  /*0630*/  LOP3.LUT R20, R9, R4, RZ, 0xc0, !PT ;  /* 0x0000000409147212 */ /* 0x000fe400078ec0ff */
[----:B------:R-:W-:Y:S02]  /*0640*/  ISETP.GT.U32.AND P0, PT, R0, 0x3, !P0 ;  /* 0x000000030000780c */ /* 0x000fe40004704070 */
[----:B------:R-:W-:Y:S01]  /*0650*/  ISETP.NE.AND P1, PT, R20, R9, PT ;  /* 0x000000091400720c */ /* 0x000fe20003f25270 */
[----:B-1----:R-:W-:Y:S01]  /*0660*/  IMAD.IADD R21, R4, 0x1, -R15 ;  /* 0x0000000104157824 */ /* 0x002fe200078e0a0f */
[----:B------:R-:W-:Y:S02]  /*0670*/  SEL R17, R18, RZ, !P0 ;  /* 0x000000ff12117207 */ /* 0x000fe40004000000 */
[----:B------:R-:W-:Y:S01]  /*0680*/  SHF.R.S32.HI R20, RZ, 0x1, R8 ;  /* 0x00000001ff147819 */ /* 0x000fe20000011408 */
[----:B--2---:R-:W-:-:S06]  /*0690*/  IMAD R23, R21, R21, R16 ;  /* 0x0000001515177224 */ /* 0x004fcc00078e0210 */
[----:B------:R-:W-:-:S05]  /*06a0*/  @P0 IABS R19, R19 ;  /* 0x0000001300130213 */ /* 0x000fca0000000000 */
[----:B------:R-:W-:Y:S01]  /*06b0*/  @P0 IMAD.MOV.U32 R13, RZ, RZ, R19 ;  /* 0x000000ffff0d0224 */ /* 0x000fe200078e0013 */
[----:B------:R-:W-:Y:S01]  /*06c0*/  LOP3.LUT P0, RZ, R9, R4, RZ, 0xc0, !PT ;  /* 0x0000000409ff7212 */ /* 0x000fe2000780c0ff */
[C---:B------:R-:W-:Y:S02]  /*06d0*/  IMAD.IADD R19, R4.reuse, 0x1, -R12 ;  /* 0x0000000104137824 */ /* 0x040fe400078e0a0c */
[----:B------:R-:W-:Y:S02]  /*06e0*/  IMAD.IADD R22, R4, 0x1, -R13 ;  /* 0x0000000104167824 */ /* 0x000fe400078e0a0d */
[----:B----4-:R-:W-:Y:S02]  /*06f0*/  IMAD R18, R19, R19, R14 ;  /* 0x0000001313127224 */ /* 0x010fe400078e020e */
[----:B------:R-:W-:-:S05]  /*0700*/  IMAD R21, R22, R22, R17 ;  /* 0x0000001616157224 */ /* 0x000fca00078e0211 */
[----:B------:R-:W-:-:S04]  /*0710*/  VIMNMX3 R19, R21, R23, R18, PT ;  /* 0x000000171513720f */ /* 0x000fc80003800112 */
[----:B------:R-:W-:Y:S01]  /*0720*/  VIMNMX R6, PT, PT, R19, R6, PT ;  /* 0x0000000613067248 */ /* 0x000fe20003fe0100 */
[----:B------:R-:W-:Y:S06]  /*0730*/  @P0 BRA P1, `(.L_x_22) ;  /* 0x0000000000480947 */ /* 0x000fec0000800000 */
[----:B------:R-:W-:Y:S01]  /*0740*/  IMAD R10, R11, 0xc, R10 ;  /* 0x0000000c0b0a7824 */ /* 0x000fe200078e020a */
[----:B------:R-:W-:Y:S05]  /*0750*/  WARPSYNC.ALL ;  /* 0x0000000000007948 */ /* 0x000fea0003800000 */
[----:B------:R-:W0:Y:S01]  /*0760*/  LDS R10, [R10] ;  /* 0x000000000a0a7984 */ /* 0x000e220000000800 */
[----:B------:R-:W-:Y:S01]  /*0770*/  VIMNMX R8, PT, PT, R21, R18, PT ;  /* 0x0000001215087248 */ /* 0x000fe20003fe0100 */
[----:B------:R-:W-:Y:S03]  /*0780*/  BAR.SYNC.DEFER_BLOCKING 0x0 ;  /* 0x0000000000007b1d */ /* 0x000fe60000010000 */
[----:B------:R-:W-:Y:S01]  /*0790*/  ISETP.GE.AND P0, PT, R8, R23, PT ;  /* 0x000000170800720c */ /* 0x000fe20003f06270 */
[----:B------:R-:W-:Y:S01]  /*07a0*/  IMAD.IADD R8, R20, 0x1, R11 ;  /* 0x0000000114087824 */ /* 0x000fe200078e020b */
[----:B------:R-:W-:-:S04]  /*07b0*/  ISETP.GE.AND P1, PT, R18, R21, PT ;  /* 0x000000151200720c */ /* 0x000fc80003f26270 */
[----:B------:R-:W-:-:S07]  /*07c0*/  LEA R11, R8, UR4, 0x2 ;  /* 0x00000004080b7c11 */ /* 0x000fce000f8e10ff */
[----:B------:R-:W-:Y:S02]  /*07d0*/  @!P0 SEL R15, R12, R13, !P1 ;  /* 0x0000000d0c0f8207 */ /* 0x000fe40004800000 */
[----:B------:R-:W-:Y:S02]  /*07e0*/  @!P0 SEL R16, R14, R17, !P1 ;  /* 0x000000110e108207 */ /* 0x000fe40004800000 */
[C---:B------:R-:W-:Y:S01]  /*07f0*/  LEA R13, R8.reuse, UR7, 0x2 ;  /* 0x00000007080d7c11 */ /* 0x040fe2000f8e10ff */
[----:B------:R-:W-:Y:S01]  /*0800*/  IMAD R8, R8, 0x4, R7 ;  /* 0x0000000408087824 */ /* 0x000fe200078e0207 */
[----:B0-----:R0:W-:Y:S04]  /*0810*/  STS [R11], R10 ;  /* 0x0000000a0b007388 */ /* 0x0011e80000000800 */
[----:B------:R0:W-:Y:S04]  /*0820*/  STS [R13], R16 ;  /* 0x000000100d007388 */ /* 0x0001e80000000800 */
[----:B------:R0:W-:Y:S01]  /*0830*/  STS [R8], R15 ;  /* 0x0000000f08007388 */ /* 0x0001e20000000800 */
[----:B------:R-:W-:Y:S06]  /*0840*/  BAR.SYNC.DEFER_BLOCKING 0x0 ;  /* 0x0000000000007b1d */ /* 0x000fec0000010000 */
[----:B------:R-:W-:Y:S05]  /*0850*/  BRA `(.L_x_23) ;  /* 0x00000000000c7947 */ /* 0x000fea0003800000 */
.L_x_22:
[----:B------:R-:W-:Y:S05]  /*0860*/  WARPSYNC.ALL ;  /* 0x0000000000007948 */ /* 0x000fea0003800000 */
[----:B------:R-:W-:Y:S08]  /*0870*/  BAR.SYNC.DEFER_BLOCKING 0x0 ;  /* 0x0000000000007b1d */ /* 0x000ff00000010000 */
[----:B------:R-:W-:Y:S06]  /*0880*/  BAR.SYNC.DEFER_BLOCKING 0x0 ;  /* 0x0000000000007b1d */ /* 0x000fec0000010000 */
.L_x_23:
[----:B------:R-:W-:Y:S01]  /*0890*/  ISETP.GT.U32.AND P0, PT, R0, 0x1, PT ;  /* 0x000000010000780c */ /* 0x000fe20003f04070 */
[----:B0-----:R-:W-:Y:S01]  /*08a0*/  IMAD.MOV.U32 R8, RZ, RZ, R20 ;  /* 0x000000ffff087224 */ /* 0x001fe200078e0014 */
[----:B------:R-:W-:Y:S02]  /*08b0*/  LEA R9, R9, 0x1, 0x1 ;  /* 0x0000000109097811 */ /* 0x000fe400078e08ff */
[----:B------:R-:W-:-:S09]  /*08c0*/  SHF.R.U32.HI R0, RZ, 0x1, R0 ;  /* 0x00000001ff007819 */ /* 0x000fd20000011600 */
[----:B------:R-:W-:Y:S05]  /*08d0*/  @P0 BRA `(.L_x_24) ;  /* 0xfffffff800fc0947 */ /* 0x000fea000383ffff */
[----:B------:R-:W-:Y:S05]  /*08e0*/  BSYNC.RECONVERGENT B0 ;  /* 0x0000000000007941 */ /* 0x000fea0003800200 */
.L_x_21:
[----:B------:R-:W-:-:S05]  /*08f0*/  IMAD R5, R5, R6, RZ ;  /* 0x0000000605057224 */ /* 0x000fca00078e02ff */
[----:B------:R-:W-:Y:S01]  /*0900*/  STG.E desc[UR8][R2.64], R5 ;  /* 0x0000000502007986 */ /* 0x000fe2000c101908 */
[----:B------:R-:W-:Y:S05]  /*0910*/  EXIT ;  /* 0x000000000000794d */ /* 0x000fea0003800000 */
.L_x_25:
        /* <DEDUP_REMOVED lines=14> */
.L_x_32:


//--------------------- .text._Z8binarizePi4int2Pf --------------------------
	.section	.text._Z8binarizePi4int2Pf,"ax",@progbits
	.align	128
        .global         _Z8binarizePi4int2Pf
        .type           _Z8binarizePi4int2Pf,@function
        .size           _Z8binarizePi4int2Pf,(.L_x_33 - _Z8binarizePi4int2Pf)
        .other          _Z8binarizePi4int2Pf,@"STO_CUDA_ENTRY STV_DEFAULT"
_Z8binarizePi4int2Pf:
.text._Z8binarizePi4int2Pf:
        /* <DEDUP_REMOVED lines=10> */
[----:B-1----:R-:W-:-:S04]  /*00a0*/  IMAD R0, R0, UR6, R5 ;  /* 0x0000000600007c24 */ /* 0x002fc8000f8e0205 */
[----:B------:R-:W-:Y:S01]  /*00b0*/  IMAD R7, R3, UR4, R0 ;  /* 0x0000000403077c24 */ /* 0x000fe2000f8e0200 */
[----:B------:R-:W-:-:S13]  /*00c0*/  ISETP.GE.OR P0, PT, R0, UR4, P0 ;  /* 0x0000000400007c0c */ /* 0x000fda0008706670 */
[----:B------:R-:W-:Y:S05]  /*00d0*/  @P0 EXIT ;  /* 0x000000000000094d */ /* 0x000fea0003800000 */
[----:B------:R-:W0:Y:S01]  /*00e0*/  LDC.64 R2, c[0x0][0x390] ;  /* 0x0000e400ff027b82 */ /* 0x000e220000000a00 */
[----:B------:R-:W1:Y:S07]  /*00f0*/  LDCU.64 UR6, c[0x0][0x358] ;  /* 0x00006b00ff0677ac */ /* 0x000e6e0008000a00 */
[----:B------:R-:W2:Y:S01]  /*0100*/  LDC.64 R4, c[0x0][0x380] ;  /* 0x0000e000ff047b82 */ /* 0x000ea20000000a00 */
[----:B0-----:R-:W-:-:S06]  /*0110*/  IMAD.WIDE R2, R7, 0x4, R2 ;  /* 0x0000000407027825 */ /* 0x001fcc00078e0202 */
[----:B-1----:R-:W3:Y:S01]  /*0120*/  LDG.E R2, desc[UR6][R2.64] ;  /* 0x0000000602027981 */ /* 0x002ee2000c1e1900 */
[----:B------:R-:W-:Y:S01]  /*0130*/  UISETP.LT.AND UP0, UPT, UR4, UR5, UPT ;  /* 0x000000050400728c */ /* 0x000fe2000bf01270 */
[----:B------:R-:W-:Y:S01]  /*0140*/  BSSY.RECONVERGENT B0, `(.L_x_26) ;  /* 0x0000008000007945 */ /* 0x000fe20003800200 */
[----:B------:R-:W-:Y:S02]  /*0150*/  HFMA2 R0, -RZ, RZ, 0, 0 ;  /* 0x00000000ff007431 */ /* 0x000fe400000001ff */
[----:B------:R-:W-:Y:S01]  /*0160*/  USEL UR4, UR4, UR5, !UP0 ;  /* 0x0000000504047287 */ /* 0x000fe2000c000000 */
[----:B---3--:R-:W-:-:S13]  /*0170*/  FSETP.NEU.AND P0, PT, R2, RZ, PT ;  /* 0x000000ff0200720b */ /* 0x008fda0003f0d000 */
[----:B--2---:R-:W-:Y:S05]  /*0180*/  @!P0 BRA `(.L_x_27) ;  /* 0x00000000000c8947 */ /* 0x004fea0003800000 */
[----:B------:R-:W-:Y:S02]  /*0190*/  FSETP.GEU.AND P0, PT, R2, RZ, PT ;  /* 0x000000ff0200720b */ /* 0x000fe40003f0e000 */
[----:B------:R-:W-:-:S11]  /*01a0*/  MOV R0, 0xffffffff ;  /* 0xffffffff00007802 */ /* 0x000fd60000000f00 */
[----:B------:R-:W-:-:S07]  /*01b0*/  @P0 MOV R0, 0x1 ;  /* 0x0000000100000802 */ /* 0x000fce0000000f00 */
.L_x_27:
[----:B------:R-:W-:Y:S05]  /*01c0*/  BSYNC.RECONVERGENT B0 ;  /* 0x0000000000007941 */ /* 0x000fea0003800200 */
.L_x_26:
[----:B------:R-:W-:Y:S01]  /*01d0*/  UIMAD UR5, UR4, UR4, URZ ;  /* 0x00000004040572a4 */ /* 0x000fe2000f8e02ff */
[----:B------:R-:W-:-:S05]  /*01e0*/  IMAD.WIDE R2, R7, 0x4, R4 ;  /* 0x0000000407027825 */ /* 0x000fca00078e0204 */
[----:B------:R-:W-:-:S05]  /*01f0*/  IMAD R5, R0, UR5, RZ ;  /* 0x0000000500057c24 */ /* 0x000fca000f8e02ff */
[----:B------:R-:W-:Y:S01]  /*0200*/  STG.E desc[UR6][R2.64], R5 ;  /* 0x0000000502007986 */ /* 0x000fe2000c101906 */
[----:B------:R-:W-:Y:S05]  /*0210*/  EXIT ;  /* 0x000000000000794d */ /* 0x000fea0003800000 */
.L_x_28:
        /* <DEDUP_REMOVED lines=14> */
.L_x_33:


//--------------------- .nv.shared.reserved.0     --------------------------
	.section	.nv.shared.reserved.0,"aw",@nobits
	.weak		__nv_reservedSMEM_offset_0_alias
	.size		__nv_reservedSMEM_offset_0_alias, 0, 64
	.other		__nv_reservedSMEM_offset_0_alias,@"STO_CUDA_RESERVED_SHARED STV_DEFAULT"
__nv_reservedSMEM_offset_0_alias:
	.zero		0
	.zero		64


//--------------------- .nv.shared._Z8edt_passPiiii --------------------------
	.section	.nv.shared._Z8edt_passPiiii,"aw",@nobits
	.sectionflags	@""
	.align	4
.nv.shared._Z8edt_passPiiii:
	.zero		7168


//--------------------- .nv.constant0._Z11signed_sqrtPi4int2Pf --------------------------
	.section	.nv.constant0._Z11signed_sqrtPi4int2Pf,"a",@progbits
	.sectionflags	@""
	.align	4
.nv.constant0._Z11signed_sqrtPi4int2Pf:
	.zero		920


//--------------------- .nv.constant0._Z8edt_passPiiii --------------------------
	.section	.nv.constant0._Z8edt_passPiiii,"a",@progbits
	.sectionflags	@""
	.align	4
.nv.constant0._Z8edt_passPiiii:
	.zero		916


//--------------------- .nv.constant0._Z8binarizePi4int2Pf --------------------------
	.section	.nv.constant0._Z8binarizePi4int2Pf,"a",@progbits
	.sectionflags	@""
	.align	4
.nv.constant0._Z8binarizePi4int2Pf:
	.zero		920


//--------------------- SYMBOLS --------------------------

	.type		.nv.reservedSmem.offset0,@object
	.size		.nv.reservedSmem.offset0,0x4
	.type		.nv.reservedSmem.cap,@object
	.size		.nv.reservedSmem.cap,0x4
